	.target	sm_90a

	.elftype	@"ET_EXEC"


//--------------------- .note.nv.tkinfo           --------------------------
	.section	.note.nv.tkinfo,"",@"SHT_NOTE"
	.sectionflags	@"SHF_NOTE_NV_TKINFO"
	.tkinfo
        /*0018*/ 	.word	0x00000002
        /*0030*/ 	.string	""
        /*0030*/ 	.string	"ptxas"
        /*0030*/ 	.string	"Cuda compilation tools, release 13.0, V13.0.88"
        /*0030*/ 	.string	"Build cuda_13.0.r13.0/compiler.36424714_0"
        /*0030*/ 	.string	"-v  -suppress-debug-info  -lineinfo  -arch sm_90a "



//--------------------- .note.nv.cuinfo           --------------------------
	.section	.note.nv.cuinfo,"",@"SHT_NOTE"
	.sectionflags	@"SHF_NOTE_NV_CUINFO"
        /*0018*/ 	.short	0x0002
        /*001a*/ 	.short	0x005a
        /*001c*/ 	.short	0x0082
	.zero		2


//--------------------- .nv.info                  --------------------------
	.section	.nv.info,"",@"SHT_CUDA_INFO"
	.align	4


	//----- nvinfo : EIATTR_REGCOUNT
	.align		4
        /*0000*/ 	.byte	0x04, 0x2f
        /*0002*/ 	.short	(.L_1 - .L_0)
	.align		4
.L_0:
        /*0004*/ 	.word	index@(gluon_wgmma)
        /*0008*/ 	.word	0x0000009a


	//----- nvinfo : EIATTR_FRAME_SIZE
	.align		4
.L_1:
        /*000c*/ 	.byte	0x04, 0x11
        /*000e*/ 	.short	(.L_3 - .L_2)
	.align		4
.L_2:
        /*0010*/ 	.word	index@(gluon_wgmma)
        /*0014*/ 	.word	0x00000000


	//----- nvinfo : EIATTR_MIN_STACK_SIZE
	.align		4
.L_3:
        /*0018*/ 	.byte	0x04, 0x12
        /*001a*/ 	.short	(.L_5 - .L_4)
	.align		4
.L_4:
        /*001c*/ 	.word	index@(gluon_wgmma)
        /*0020*/ 	.word	0x00000000
.L_5:


//--------------------- .nv.compat                --------------------------
	.section	.nv.compat,"",@"SHT_CUDA_COMPAT_INFO"
	.align	4
        /*0000*/ 	.byte	0x02, 0x09, 0x01, 0x00, 0x02, 0x02, 0x04, 0x00, 0x02, 0x05, 0x05, 0x00, 0x03, 0x07, 0x01, 0x01
        /*0010*/ 	.byte	0x02, 0x03, 0x03, 0x00, 0x02, 0x06, 0x01, 0x00, 0x04, 0x0b, 0x08, 0x00, 0x00, 0x00, 0x00, 0x00
        /*0020*/ 	.byte	0x00, 0x00, 0x00, 0x00


//--------------------- .nv.info.gluon_wgmma      --------------------------
	.section	.nv.info.gluon_wgmma,"",@"SHT_CUDA_INFO"
	.sectionflags	@""
	.align	4


	//----- nvinfo : EIATTR_CUDA_API_VERSION
	.align		4
        /*0000*/ 	.byte	0x04, 0x37
        /*0002*/ 	.short	(.L_7 - .L_6)
.L_6:
        /*0004*/ 	.word	0x00000082


	//----- nvinfo : EIATTR_KPARAM_INFO
	.align		4
.L_7:
        /*0008*/ 	.byte	0x04, 0x17
        /*000a*/ 	.short	(.L_9 - .L_8)
.L_8:
        /*000c*/ 	.word	0x00000000
        /*0010*/ 	.short	0x000a
        /*0012*/ 	.short	0x0048
        /*0014*/ 	.byte	0x00, 0xf4, 0x21, 0x00


	//----- nvinfo : EIATTR_KPARAM_INFO
	.align		4
.L_9:
        /*0018*/ 	.byte	0x04, 0x17
        /*001a*/ 	.short	(.L_11 - .L_10)
.L_10:
        /*001c*/ 	.word	0x00000000
        /*0020*/ 	.short	0x0009
        /*0022*/ 	.short	0x0040
        /*0024*/ 	.byte	0x00, 0xf4, 0x21, 0x00


	//----- nvinfo : EIATTR_KPARAM_INFO
	.align		4
.L_11:
        /*0028*/ 	.byte	0x04, 0x17
        /*002a*/ 	.short	(.L_13 - .L_12)
.L_12:
        /*002c*/ 	.word	0x00000000
        /*0030*/ 	.short	0x0008
        /*0032*/ 	.short	0x0038
        /*0034*/ 	.byte	0x00, 0xf0, 0x21, 0x00


	//----- nvinfo : EIATTR_KPARAM_INFO
	.align		4
.L_13:
        /*0038*/ 	.byte	0x04, 0x17
        /*003a*/ 	.short	(.L_15 - .L_14)
.L_14:
        /*003c*/ 	.word	0x00000000
        /*0040*/ 	.short	0x0007
        /*0042*/ 	.short	0x0030
        /*0044*/ 	.byte	0x00, 0xf0, 0x21, 0x00


	//----- nvinfo : EIATTR_KPARAM_INFO
	.align		4
.L_15:
        /*0048*/ 	.byte	0x04, 0x17
        /*004a*/ 	.short	(.L_17 - .L_16)
.L_16:
        /*004c*/ 	.word	0x00000000
        /*0050*/ 	.short	0x0006
        /*0052*/ 	.short	0x0028
        /*0054*/ 	.byte	0x00, 0xf0, 0x21, 0x00


	//----- nvinfo : EIATTR_KPARAM_INFO
	.align		4
.L_17:
        /*0058*/ 	.byte	0x04, 0x17
        /*005a*/ 	.short	(.L_19 - .L_18)
.L_18:
        /*005c*/ 	.word	0x00000000
        /*0060*/ 	.short	0x0005
        /*0062*/ 	.short	0x0020
        /*0064*/ 	.byte	0x00, 0xf0, 0x11, 0x00


	//----- nvinfo : EIATTR_KPARAM_INFO
	.align		4
.L_19:
        /*0068*/ 	.byte	0x04, 0x17
        /*006a*/ 	.short	(.L_21 - .L_20)
.L_20:
        /*006c*/ 	.word	0x00000000
        /*0070*/ 	.short	0x0004
        /*0072*/ 	.short	0x001c
        /*0074*/ 	.byte	0x00, 0xf0, 0x11, 0x00


	//----- nvinfo : EIATTR_KPARAM_INFO
	.align		4
.L_21:
        /*0078*/ 	.byte	0x04, 0x17
        /*007a*/ 	.short	(.L_23 - .L_22)
.L_22:
        /*007c*/ 	.word	0x00000000
        /*0080*/ 	.short	0x0003
        /*0082*/ 	.short	0x0018
        /*0084*/ 	.byte	0x00, 0xf0, 0x11, 0x00


	//----- nvinfo : EIATTR_KPARAM_INFO
	.align		4
.L_23:
        /*0088*/ 	.byte	0x04, 0x17
        /*008a*/ 	.short	(.L_25 - .L_24)
.L_24:
        /*008c*/ 	.word	0x00000000
        /*0090*/ 	.short	0x0002
        /*0092*/ 	.short	0x0010
        /*0094*/ 	.byte	0x00, 0xf4, 0x21, 0x00


	//----- nvinfo : EIATTR_KPARAM_INFO
	.align		4
.L_25:
        /*0098*/ 	.byte	0x04, 0x17
        /*009a*/ 	.short	(.L_27 - .L_26)
.L_26:
        /*009c*/ 	.word	0x00000000
        /*00a0*/ 	.short	0x0001
        /*00a2*/ 	.short	0x0008
        /*00a4*/ 	.byte	0x00, 0xf4, 0x21, 0x00


	//----- nvinfo : EIATTR_KPARAM_INFO
	.align		4
.L_27:
        /*00a8*/ 	.byte	0x04, 0x17
        /*00aa*/ 	.short	(.L_29 - .L_28)
.L_28:
        /*00ac*/ 	.word	0x00000000
        /*00b0*/ 	.short	0x0000
        /*00b2*/ 	.short	0x0000
        /*00b4*/ 	.byte	0x00, 0xf4, 0x21, 0x00


	//----- nvinfo : EIATTR_SPARSE_MMA_MASK
	.align		4
.L_29:
        /*00b8*/ 	.byte	0x03, 0x50
        /*00ba*/ 	.short	0x0000


	//----- nvinfo : EIATTR_MAXREG_COUNT
	.align		4
        /*00bc*/ 	.byte	0x03, 0x1b
        /*00be*/ 	.short	0x00ff


	//----- nvinfo : EIATTR_NUM_BARRIERS
	.align		4
        /*00c0*/ 	.byte	0x02, 0x4c
        /*00c2*/ 	.byte	0x01
	.zero		1


	//----- nvinfo : EIATTR_MERCURY_ISA_VERSION
	.align		4
        /*00c4*/ 	.byte	0x03, 0x5f
        /*00c6*/ 	.short	0x0101


	//----- nvinfo : EIATTR_INT_WARP_WIDE_INSTR_OFFSETS
	.align		4
        /*00c8*/ 	.byte	0x04, 0x31
        /*00ca*/ 	.short	(.L_31 - .L_30)


	//   ....[0]....
.L_30:
        /*00cc*/ 	.word	0x00001320


	//   ....[1]....
        /*00d0*/ 	.word	0x00001340


	//   ....[2]....
        /*00d4*/ 	.word	0x00001350


	//   ....[3]....
        /*00d8*/ 	.word	0x00001430


	//   ....[4]....
        /*00dc*/ 	.word	0x00001d60


	//   ....[5]....
        /*00e0*/ 	.word	0x00001d70


	//   ....[6]....
        /*00e4*/ 	.word	0x00001e00


	//   ....[7]....
        /*00e8*/ 	.word	0x00001e10


	//   ....[8]....
        /*00ec*/ 	.word	0x00002780


	//   ....[9]....
        /*00f0*/ 	.word	0x00002790


	//----- nvinfo : EIATTR_COOP_GROUP_MASK_REGIDS
	.align		4
.L_31:
        /*00f4*/ 	.byte	0x04, 0x29
        /*00f6*/ 	.short	(.L_33 - .L_32)


	//   ....[0]....
.L_32:
        /*00f8*/ 	.word	0xffffffff


	//   ....[1]....
        /*00fc*/ 	.word	0xffffffff


	//   ....[2]....
        /*0100*/ 	.word	0xffffffff


	//----- nvinfo : EIATTR_COOP_GROUP_INSTR_OFFSETS
	.align		4
.L_33:
        /*0104*/ 	.byte	0x04, 0x28
        /*0106*/ 	.short	(.L_35 - .L_34)


	//   ....[0]....
.L_34:
        /*0108*/ 	.word	0x00000150


	//   ....[1]....
        /*010c*/ 	.word	0x00000700


	//   ....[2]....
        /*0110*/ 	.word	0x00000cf0


	//----- nvinfo : EIATTR_MBARRIER_INSTR_OFFSETS
	.align		4
.L_35:
        /*0114*/ 	.byte	0x04, 0x39
        /*0116*/ 	.short	(.L_37 - .L_36)


	//   ....[0]....
.L_36:
        /*0118*/ 	.word	0x000014b0
        /*011c*/ 	.word	0x000000ff
        /*0120*/ 	.word	0x00024000
        /*0124*/ 	.short	0x0100
        /*0126*/ 	.byte	0x14
	.zero		1


	//   ....[1]....
        /*0128*/ 	.word	0x00001640
        /*012c*/ 	.word	0x000000ff
        /*0130*/ 	.word	0x00024008
        /*0134*/ 	.short	0x0100
        /*0136*/ 	.byte	0x14
	.zero		1


	//   ....[2]....
        /*0138*/ 	.word	0x000017d0
        /*013c*/ 	.word	0x000000ff
        /*0140*/ 	.word	0x00024010
        /*0144*/ 	.short	0x0100
        /*0146*/ 	.byte	0x14
	.zero		1


	//   ....[3]....
        /*0148*/ 	.word	0x00001ee0
        /*014c*/ 	.word	0x000000ff
        /*0150*/ 	.word	0x00024000
        /*0154*/ 	.short	0x010a
        /*0156*/ 	.byte	0x1e
	.zero		1


	//   ....[4]....
        /*0158*/ 	.word	0x00002200
        /*015c*/ 	.word	0x000000ff
        /*0160*/ 	.word	0x00024000
        /*0164*/ 	.short	0x0108
        /*0166*/ 	.byte	0x14
	.zero		1


	//   ....[5]....
        /*0168*/ 	.word	0x00002300
        /*016c*/ 	.word	0x000000ff
        /*0170*/ 	.word	0x00024008
        /*0174*/ 	.short	0x0108
        /*0176*/ 	.byte	0x14
	.zero		1


	//   ....[6]....
        /*0178*/ 	.word	0x000023f0
        /*017c*/ 	.word	0x000000ff
        /*0180*/ 	.word	0x00024010
        /*0184*/ 	.short	0x0108
        /*0186*/ 	.byte	0x14
	.zero		1


	//   ....[7]....
        /*0188*/ 	.word	0x00002820
        /*018c*/ 	.word	0x000000ff
        /*0190*/ 	.word	0x00024000
        /*0194*/ 	.short	0x010a
        /*0196*/ 	.byte	0x1e
	.zero		1


	//----- nvinfo : EIATTR_NUM_MBARRIERS
	.align		4
.L_37:
        /*0198*/ 	.byte	0x03, 0x38
        /*019a*/ 	.short	0x0003


	//----- nvinfo : EIATTR_EXIT_INSTR_OFFSETS
	.align		4
        /*019c*/ 	.byte	0x04, 0x1c
        /*019e*/ 	.short	(.L_39 - .L_38)


	//   ....[0]....
.L_38:
        /*01a0*/ 	.word	0x00002810


	//----- nvinfo : EIATTR_REQNTID
	.align		4
.L_39:
        /*01a4*/ 	.byte	0x04, 0x10
        /*01a6*/ 	.short	(.L_41 - .L_40)
.L_40:
        /*01a8*/ 	.word	0x00000100
        /*01ac*/ 	.word	0x00000001
        /*01b0*/ 	.word	0x00000001


	//----- nvinfo : EIATTR_CRS_STACK_SIZE
	.align		4
.L_41:
        /*01b4*/ 	.byte	0x04, 0x1e
        /*01b6*/ 	.short	(.L_43 - .L_42)
.L_42:
        /*01b8*/ 	.word	0x00000000


	//----- nvinfo : EIATTR_CBANK_PARAM_SIZE
	.align		4
.L_43:
        /*01bc*/ 	.byte	0x03, 0x19
        /*01be*/ 	.short	0x0050


	//----- nvinfo : EIATTR_PARAM_CBANK
	.align		4
        /*01c0*/ 	.byte	0x04, 0x0a
        /*01c2*/ 	.short	(.L_45 - .L_44)
	.align		4
.L_44:
        /*01c4*/ 	.word	index@(.nv.constant0.gluon_wgmma)
        /*01c8*/ 	.short	0x0210
        /*01ca*/ 	.short	0x0050


	//----- nvinfo : EIATTR_SW_WAR
	.align		4
.L_45:
        /*01cc*/ 	.byte	0x04, 0x36
        /*01ce*/ 	.short	(.L_47 - .L_46)
.L_46:
        /*01d0*/ 	.word	0x00000008
.L_47:


//--------------------- .nv.callgraph             --------------------------
	.section	.nv.callgraph,"",@"SHT_CUDA_CALLGRAPH"
	.align	4
	.sectionentsize	8
	.align		4
        /*0000*/ 	.word	0x00000000
	.align		4
        /*0004*/ 	.word	0xffffffff
	.align		4
        /*0008*/ 	.word	0x00000000
	.align		4
        /*000c*/ 	.word	0xfffffffe
	.align		4
        /*0010*/ 	.word	0x00000000
	.align		4
        /*0014*/ 	.word	0xfffffffd
	.align		4
        /*0018*/ 	.word	0x00000000
	.align		4
        /*001c*/ 	.word	0xfffffffc


//--------------------- .text.gluon_wgmma         --------------------------
	.section	.text.gluon_wgmma,"ax",@progbits
	.align	128
        .global         gluon_wgmma
        .type           gluon_wgmma,@function
        .size           gluon_wgmma,(.L_x_52 - gluon_wgmma)
        .other          gluon_wgmma,@"STO_CUDA_ENTRY STV_DEFAULT"
gluon_wgmma:
.text.gluon_wgmma:
[----:B------:R-:W-:Y:S01]  /*0000*/  LDC R1, c[0x0][0x28] ;  /* 0x00000a00ff017b82 */ /* 0x000fe20000000800 */
[----:B------:R-:W1:Y:S07]  /*0010*/  S2R R0, SR_TID.X ;  /* 0x0000000000007919 */ /* 0x000e6e0000002100 */
[----:B------:R-:W2:Y:S01]  /*0020*/  S2UR UR4, SR_CgaCtaId ;  /* 0x00000000000479c3 */ /* 0x000ea20000008800 */
[----:B------:R-:W-:Y:S01]  /*0030*/  UMOV UR20, 0x400 ;  /* 0x0000040000147882 */ /* 0x000fe20000000000 */
[----:B------:R-:W-:Y:S01]  /*0040*/  ULDC UR6, c[0x0][0xc] ;  /* 0x0000030000067ab9 */ /* 0x000fe20000000800 */
[----:B------:R-:W-:Y:S01]  /*0050*/  ULDC.64 UR26, c[0x0][0x250] ;  /* 0x00009400001a7ab9 */ /* 0x000fe20000000a00 */
[----:B------:R-:W-:Y:S04]  /*0060*/  BSSY B0, `(.L_x_0) ;  /* 0x000001f000007945 */ /* 0x000fe80003800000 */
[----:B------:R-:W3:Y:S08]  /*0070*/  LDC R4, c[0x0][0x228] ;  /* 0x00008a00ff047b82 */ /* 0x000ef00000000800 */
[----:B------:R-:W4:Y:S08]  /*0080*/  LDC R13, c[0x0][0x230] ;  /* 0x00008c00ff0d7b82 */ /* 0x000f300000000800 */
[----:B------:R-:W-:Y:S01]  /*0090*/  S2UR UR32, SR_CTAID.Y ;  /* 0x00000000002079c3 */ /* 0x000fe20000002600 */
[----:B--2---:R-:W-:-:S03]  /*00a0*/  ULEA UR20, UR4, UR20, 0x18 ;  /* 0x0000001404147291 */ /* 0x004fc6000f8ec03f */
[----:B------:R-:W-:Y:S01]  /*00b0*/  ULDC UR4, c[0x0][0x10] ;  /* 0x0000040000047ab9 */ /* 0x000fe20000000800 */
[----:B-1----:R-:W-:-:S03]  /*00c0*/  LOP3.LUT R6, R0, 0xff, RZ, 0xc0, !PT ;  /* 0x000000ff00067812 */ /* 0x002fc600078ec0ff */
[----:B------:R-:W1:Y:S01]  /*00d0*/  S2UR UR5, SR_CTAID.Z ;  /* 0x00000000000579c3 */ /* 0x000e620000002700 */
[----:B---3--:R-:W-:Y:S01]  /*00e0*/  VIADD R4, R4, 0xffffffff ;  /* 0xffffffff04047836 */ /* 0x008fe20000000000 */
[C---:B------:R-:W-:Y:S02]  /*00f0*/  ISETP.GE.U32.AND P0, PT, R6.reuse, 0x20, PT ;  /* 0x000000200600780c */ /* 0x040fe40003f06070 */
[C---:B------:R-:W-:Y:S02]  /*0100*/  ISETP.NE.U32.AND P2, PT, R6.reuse, RZ, PT ;  /* 0x000000ff0600720c */ /* 0x040fe40003f45070 */
[----:B------:R-:W-:Y:S02]  /*0110*/  LEA R12, R6, UR20, 0x2 ;  /* 0x00000014060c7c11 */ /* 0x000fe4000f8e10ff */
[----:B------:R-:W2:Y:S01]  /*0120*/  S2UR UR33, SR_CTAID.X ;  /* 0x00000000002179c3 */ /* 0x000ea20000002500 */
[----:B----4-:R-:W-:-:S06]  /*0130*/  VIADD R9, R13, 0xffffffff ;  /* 0xffffffff0d097836 */ /* 0x010fcc0000000000 */
[----:B------:R3:W-:Y:S01]  /*0140*/  @!P0 STS [R12], RZ ;  /* 0x000000ff0c008388 */ /* 0x0007e20000000800 */
[----:B------:R-:W-:-:S03]  /*0150*/  NOP ;  /* 0x0000000000007918 */ /* 0x000fc60000000000 */
[----:B------:R3:W-:Y:S01]  /*0160*/  @!P2 STS [UR20+0x24], R4 ;  /* 0x00002404ff00a988 */ /* 0x0007e20008000814 */
[----:B-1----:R-:W-:-:S03]  /*0170*/  UIMAD UR4, UR5, UR4, UR32 ;  /* 0x00000004050472a4 */ /* 0x002fc6000f8e0220 */
[----:B------:R3:W-:Y:S01]  /*0180*/  @!P2 STS [UR20+0x20], R9 ;  /* 0x00002009ff00a988 */ /* 0x0007e20008000814 */
[----:B--2---:R-:W-:-:S04]  /*0190*/  UIMAD UR4, UR4, UR6, UR33 ;  /* 0x00000006040472a4 */ /* 0x004fc8000f8e0221 */
[----:B------:R-:W-:-:S03]  /*01a0*/  UIMAD UR5, UR4, 0x180, URZ ;  /* 0x00000180040578a4 */ /* 0x000fc6000f8e023f */
[----:B------:R-:W-:Y:S01]  /*01b0*/  UMOV UR4, URZ ;  /* 0x0000003f00047c82 */ /* 0x000fe20008000000 */
[----:B------:R-:W-:-:S04]  /*01c0*/  UIADD3 UR22, UP0, UR5, UR26, URZ ;  /* 0x0000001a05167290 */ /* 0x000fc8000ff1e03f */
[----:B------:R-:W-:Y:S01]  /*01d0*/  ULEA.HI.X.SX32 UR23, UR5, UR27, 0x1, UP0 ;  /* 0x0000001b05177291 */ /* 0x000fe200080f0e3f */
[----:B---3--:R-:W-:Y:S11]  /*01e0*/  @P2 BRA `(.L_x_1) ;  /* 0x0000000000182947 */ /* 0x008ff60003800000 */
[----:B------:R-:W1:Y:S01]  /*01f0*/  LDS R2, [UR20+0x8] ;  /* 0x00000814ff027984 */ /* 0x000e620008000800 */
[----:B------:R-:W2:Y:S01]  /*0200*/  LDC.64 R10, c[0x0][0x210] ;  /* 0x00008400ff0a7b82 */ /* 0x000ea20000000a00 */
[----:B------:R-:W-:Y:S02]  /*0210*/  IMAD.MOV.U32 R3, RZ, RZ, 0x70 ;  /* 0x00000070ff037424 */ /* 0x000fe400078e00ff */
[----:B--2---:R2:W-:Y:S03]  /*0220*/  STS.64 [UR20], R10 ;  /* 0x0000000aff007988 */ /* 0x0045e60008000a14 */
[----:B-1----:R-:W-:-:S05]  /*0230*/  LOP3.LUT R2, R2, 0x10, R3, 0xd8, !PT ;  /* 0x0000001002027812 */ /* 0x002fca00078ed803 */
[----:B------:R2:W-:Y:S02]  /*0240*/  STS [UR20+0x8], R2 ;  /* 0x00000802ff007988 */ /* 0x0005e40008000814 */
.L_x_1:
[----:B------:R-:W-:Y:S05]  /*0250*/  BSYNC B0 ;  /* 0x0000000000007941 */ /* 0x000fea0003800000 */
.L_x_0:
[----:B------:R-:W-:Y:S04]  /*0260*/  BSSY B0, `(.L_x_2) ;  /* 0x000000a000007945 */ /* 0x000fe80003800000 */
[----:B------:R-:W-:Y:S05]  /*0270*/  @P2 BRA `(.L_x_3) ;  /* 0x0000000000202947 */ /* 0x000fea0003800000 */
[----:B--2---:R-:W1:Y:S01]  /*0280*/  LDS R2, [UR20+0x34] ;  /* 0x00003414ff027984 */ /* 0x004e620008000800 */
[----:B------:R-:W-:Y:S02]  /*0290*/  IMAD.MOV.U32 R3, RZ, RZ, 0x3f000000 ;  /* 0x3f000000ff037424 */ /* 0x000fe400078e00ff */
[----:B------:R-:W-:Y:S01]  /*02a0*/  @!P2 IMAD.MOV.U32 R5, RZ, RZ, 0x7f ;  /* 0x0000007fff05a424 */ /* 0x000fe200078e00ff */
[----:B------:R-:W2:Y:S02]  /*02b0*/  @!P2 LDS R8, [UR20+0x38] ;  /* 0x00003814ff08a984 */ /* 0x000ea40008000800 */
[----:B-1----:R-:W-:Y:S02]  /*02c0*/  LOP3.LUT R2, R2, 0xff000000, R3, 0xb8, !PT ;  /* 0xff00000002027812 */ /* 0x002fe400078eb803 */
[----:B--2---:R-:W-:-:S03]  /*02d0*/  @!P2 LOP3.LUT R3, R8, 0xff, R5, 0xb8, !PT ;  /* 0x000000ff0803a812 */ /* 0x004fc600078eb805 */
[----:B------:R1:W-:Y:S04]  /*02e0*/  STS [UR20+0x34], R2 ;  /* 0x00003402ff007988 */ /* 0x0003e80008000814 */
[----:B------:R1:W-:Y:S02]  /*02f0*/  @!P2 STS [UR20+0x38], R3 ;  /* 0x00003803ff00a988 */ /* 0x0003e40008000814 */
.L_x_3:
[----:B------:R-:W-:Y:S05]  /*0300*/  BSYNC B0 ;  /* 0x0000000000007941 */ /* 0x000fea0003800000 */
.L_x_2:
[----:B------:R-:W-:Y:S04]  /*0310*/  BSSY B0, `(.L_x_4) ;  /* 0x000000e000007945 */ /* 0x000fe80003800000 */
[----:B------:R-:W-:Y:S05]  /*0320*/  @P2 BRA `(.L_x_5) ;  /* 0x0000000000302947 */ /* 0x000fea0003800000 */
[----:B-1----:R-:W1:Y:S01]  /*0330*/  LDS R3, [UR20+0x34] ;  /* 0x00003414ff037984 */ /* 0x002e620008000800 */
[----:B--2---:R-:W2:Y:S03]  /*0340*/  LDC.64 R10, c[0x0][0x238] ;  /* 0x00008e00ff0a7b82 */ /* 0x004ea60000000a00 */
[----:B------:R-:W3:Y:S01]  /*0350*/  LDS R2, [UR20+0x1c] ;  /* 0x00001c14ff027984 */ /* 0x000ee20008000800 */
[C---:B--2---:R-:W-:Y:S01]  /*0360*/  SHF.L.U64.HI R8, R10.reuse, 0x1, R11 ;  /* 0x000000010a087819 */ /* 0x044fe2000001020b */
[----:B------:R-:W-:-:S03]  /*0370*/  IMAD.SHL.U32 R5, R10, 0x2, RZ ;  /* 0x000000020a057824 */ /* 0x000fc600078e00ff */
[--C-:B------:R-:W-:Y:S02]  /*0380*/  SHF.R.U32.HI R7, RZ, 0x4, R8.reuse ;  /* 0x00000004ff077819 */ /* 0x100fe40000011608 */
[----:B------:R-:W-:-:S05]  /*0390*/  SHF.R.U64 R5, R5, 0x4, R8 ;  /* 0x0000000405057819 */ /* 0x000fca0000001208 */
[----:B------:R4:W-:Y:S01]  /*03a0*/  STS [UR20+0xc], R5 ;  /* 0x00000c05ff007988 */ /* 0x0009e20008000814 */
[----:B-1----:R-:W-:Y:S02]  /*03b0*/  LOP3.LUT R3, R3, 0x7, RZ, 0xb8, !PT ;  /* 0x0000000703037812 */ /* 0x002fe400078eb8ff */
[----:B---3--:R-:W-:-:S03]  /*03c0*/  LOP3.LUT R2, R2, 0xf, R7, 0xb8, !PT ;  /* 0x0000000f02027812 */ /* 0x008fc600078eb807 */
[----:B------:R4:W-:Y:S04]  /*03d0*/  STS [UR20+0x34], R3 ;  /* 0x00003403ff007988 */ /* 0x0009e80008000814 */
[----:B------:R4:W-:Y:S02]  /*03e0*/  STS [UR20+0x1c], R2 ;  /* 0x00001c02ff007988 */ /* 0x0009e40008000814 */
.L_x_5:
[----:B------:R-:W-:Y:S05]  /*03f0*/  BSYNC B0 ;  /* 0x0000000000007941 */ /* 0x000fea0003800000 */
.L_x_4:
[----:B------:R-:W-:Y:S04]  /*0400*/  BSSY B1, `(.L_x_6) ;  /* 0x000001a000017945 */ /* 0x000fe80003800000 */
[----:B------:R-:W-:Y:S04]  /*0410*/  BSSY B0, `(.L_x_7) ;  /* 0x0000015000007945 */ /* 0x000fe80003800000 */
[----:B------:R-:W-:Y:S05]  /*0420*/  @P2 BRA `(.L_x_8) ;  /* 0x0000000000202947 */ /* 0x000fea0003800000 */
[----:B-12-4-:R-:W1:Y:S02]  /*0430*/  LDS R2, [UR20+0x34] ;  /* 0x00003414ff027984 */ /* 0x016e640008000800 */
[----:B-1----:R-:W-:-:S05]  /*0440*/  LOP3.LUT R2, R2, 0x38, RZ, 0xb8, !PT ;  /* 0x0000003802027812 */ /* 0x002fca00078eb8ff */
[----:B------:R1:W-:Y:S01]  /*0450*/  STS [UR20+0x34], R2 ;  /* 0x00003402ff007988 */ /* 0x0003e20008000814 */
[----:B------:R-:W-:Y:S05]  /*0460*/  @P2 BRA `(.L_x_9) ;  /* 0x0000000000202947 */ /* 0x000fea0003800000 */
[----:B-1----:R-:W1:Y:S01]  /*0470*/  LDS R2, [UR20+0x8] ;  /* 0x00000814ff027984 */ /* 0x002e620008000800 */
[----:B------:R-:W-:-:S05]  /*0480*/  IMAD.MOV.U32 R3, RZ, RZ, 0x780 ;  /* 0x00000780ff037424 */ /* 0x000fca00078e00ff */
[----:B-1----:R-:W-:-:S05]  /*0490*/  LOP3.LUT R2, R2, 0x300, R3, 0xd8, !PT ;  /* 0x0000030002027812 */ /* 0x002fca00078ed803 */
[----:B------:R3:W-:Y:S02]  /*04a0*/  STS [UR20+0x8], R2 ;  /* 0x00000802ff007988 */ /* 0x0007e40008000814 */
.L_x_8:
[----:B------:R-:W-:Y:S05]  /*04b0*/  @P2 BRA `(.L_x_10) ;  /* 0x0000000000282947 */ /* 0x000fea0003800000 */
[----:B-1234-:R-:W1:Y:S02]  /*04c0*/  LDS R2, [UR20+0x8] ;  /* 0x00000814ff027984 */ /* 0x01ee640008000800 */
[----:B-1----:R-:W-:-:S05]  /*04d0*/  LOP3.LUT R2, R2, 0x1800, RZ, 0xb8, !PT ;  /* 0x0000180002027812 */ /* 0x002fca00078eb8ff */
[----:B------:R2:W-:Y:S02]  /*04e0*/  STS [UR20+0x8], R2 ;  /* 0x00000802ff007988 */ /* 0x0005e40008000814 */
.L_x_9:
[----:B------:R-:W-:Y:S05]  /*04f0*/  @P2 BREAK B0 ;  /* 0x0000000000002942 */ /* 0x000fea0003800000 */
[----:B------:R-:W-:Y:S05]  /*0500*/  @P2 BRA `(.L_x_11) ;  /* 0x0000000000242947 */ /* 0x000fea0003800000 */
[----:B------:R-:W3:Y:S01]  /*0510*/  LDS R3, [UR20+0x8] ;  /* 0x00000814ff037984 */ /* 0x000ee20008000800 */
[----:B-12---:R-:W-:-:S05]  /*0520*/  IMAD.MOV.U32 R2, RZ, RZ, 0x6000 ;  /* 0x00006000ff027424 */ /* 0x006fca00078e00ff */
[----:B---3--:R-:W-:-:S04]  /*0530*/  LOP3.LUT R2, R3, 0x6000, R2, 0xd8, !PT ;  /* 0x0000600003027812 */ /* 0x008fc800078ed802 */
[----:B------:R-:W-:-:S05]  /*0540*/  LOP3.LUT R2, R2, 0x400000, RZ, 0xb8, !PT ;  /* 0x0040000002027812 */ /* 0x000fca00078eb8ff */
[----:B------:R5:W-:Y:S02]  /*0550*/  STS [UR20+0x8], R2 ;  /* 0x00000802ff007988 */ /* 0x000be40008000814 */
.L_x_10:
[----:B------:R-:W-:Y:S05]  /*0560*/  BSYNC B0 ;  /* 0x0000000000007941 */ /* 0x000fea0003800000 */
.L_x_7:
[----:B-12345:R-:W1:Y:S02]  /*0570*/  @!P2 LDS R2, [UR20+0x8] ;  /* 0x00000814ff02a984 */ /* 0x03ee640008000800 */
[----:B-1----:R-:W-:-:S05]  /*0580*/  @!P2 LOP3.LUT R2, R2, 0x8000, RZ, 0xb8, !PT ;  /* 0x000080000202a812 */ /* 0x002fca00078eb8ff */
[----:B------:R3:W-:Y:S02]  /*0590*/  @!P2 STS [UR20+0x8], R2 ;  /* 0x00000802ff00a988 */ /* 0x0007e40008000814 */
.L_x_11:
[----:B------:R-:W-:Y:S05]  /*05a0*/  BSYNC B1 ;  /* 0x0000000000017941 */ /* 0x000fea0003800000 */
.L_x_6:
[----:B------:R-:W-:Y:S05]  /*05b0*/  WARPSYNC.ALL ;  /* 0x0000000000007948 */ /* 0x000fea0003800000 */
[----:B------:R-:W-:Y:S05]  /*05c0*/  @P0 BRA `(.L_x_12) ;  /* 0x0000000000280947 */ /* 0x000fea0003800000 */
[----:B-123--:R-:W1:Y:S01]  /*05d0*/  S2R R2, SR_LANEID ;  /* 0x0000000000027919 */ /* 0x00ee620000000000 */
[----:B------:R-:W-:Y:S05]  /*05e0*/  WARPSYNC.ALL ;  /* 0x0000000000007948 */ /* 0x000fea0003800000 */
[----:B-1----:R-:W-:-:S05]  /*05f0*/  IMAD.SHL.U32 R5, R2, 0x4, RZ ;  /* 0x0000000402057824 */ /* 0x002fca00078e00ff */
[----:B------:R-:W1:Y:S01]  /*0600*/  LDS R7, [R5+UR20] ;  /* 0x0000001405077984 */ /* 0x000e620008000800 */
[----:B------:R-:W-:-:S05]  /*0610*/  IADD3 R2, P1, R5, UR22, RZ ;  /* 0x0000001605027c10 */ /* 0x000fca000ff3e0ff */
[----:B------:R-:W-:-:S05]  /*0620*/  IMAD.X R3, RZ, RZ, UR23, P1 ;  /* 0x00000017ff037e24 */ /* 0x000fca00088e06ff */
[----:B-1----:R4:W5:Y:S01]  /*0630*/  ATOMG.E.EXCH.STRONG.GPU PT, RZ, [R2], R7 ;  /* 0x0000000702ff73a8 */ /* 0x00296200041ee100 */
[----:B------:R-:W-:-:S04]  /*0640*/  DEPBAR {5,4,3,2,1,0} ;  /* 0x0000003f0000791a */ /* 0x000fc80000000000 */
[----:B------:R4:W-:Y:S01]  /*0650*/  UTMACCTL.IV [UR22] ;  /* 0x00000000160079b9 */ /* 0x0009e20008000000 */
[----:B------:R-:W-:Y:S01]  /*0660*/  NOP ;  /* 0x0000000000007918 */ /* 0x000fe20000000000 */
.L_x_12:
[----:B------:R-:W-:Y:S05]  /*0670*/  @P0 BRA `(.L_x_13) ;  /* 0x00000000000c0947 */ /* 0x000fea0003800000 */
[----:B------:R0:W-:Y:S01]  /*0680*/  UTMACMDFLUSH ;  /* 0x00000000000079b7 */ /* 0x0001e20000000000 */
[----:B------:R-:W-:Y:S05]  /*0690*/  @P0 BRA `(.L_x_13) ;  /* 0x0000000000040947 */ /* 0x000fea0003800000 */
[----:B------:R-:W-:-:S04]  /*06a0*/  DEPBAR.LE SB0, 0x0 ;  /* 0x000080000000791a */ /* 0x000fc80000000000 */
.L_x_13:
[----:B------:R-:W-:Y:S05]  /*06b0*/  WARPSYNC.ALL ;  /* 0x0000000000007948 */ /* 0x000fea0003800000 */
[----:B-----5:R-:W-:Y:S06]  /*06c0*/  BAR.SYNC.DEFER_BLOCKING 0x0 ;  /* 0x0000000000007b1d */ /* 0x020fec0000010000 */
[----:B------:R-:W-:Y:S02]  /*06d0*/  BSSY B1, `(.L_x_14) ;  /* 0x000000b000017945 */ /* 0x000fe40003800000 */
[----:B------:R-:W-:Y:S06]  /*06e0*/  BAR.SYNC.DEFER_BLOCKING 0x0 ;  /* 0x0000000000007b1d */ /* 0x000fec0000010000 */
[----:B------:R5:W-:Y:S01]  /*06f0*/  @!P0 STS [R12], RZ ;  /* 0x000000ff0c008388 */ /* 0x000be20000000800 */
[----:B------:R-:W-:Y:S01]  /*0700*/  NOP ;  /* 0x0000000000007918 */ /* 0x000fe20000000000 */
[----:B------:R-:W-:Y:S05]  /*0710*/  @P2 BRA `(.L_x_15) ;  /* 0x0000000000182947 */ /* 0x000fea0003800000 */
[----:B-1234-:R-:W1:Y:S01]  /*0720*/  LDS R2, [UR20+0x8] ;  /* 0x00000814ff027984 */ /* 0x01ee620008000800 */
[----:B------:R-:W2:Y:S01]  /*0730*/  LDC.64 R10, c[0x0][0x218] ;  /* 0x00008600ff0a7b82 */ /* 0x000ea20000000a00 */
[----:B------:R-:W-:Y:S02]  /*0740*/  IMAD.MOV.U32 R3, RZ, RZ, 0x70 ;  /* 0x00000070ff037424 */ /* 0x000fe400078e00ff */
[----:B--2---:R2:W-:Y:S03]  /*0750*/  STS.64 [UR20], R10 ;  /* 0x0000000aff007988 */ /* 0x0045e60008000a14 */
[----:B-1----:R-:W-:-:S05]  /*0760*/  LOP3.LUT R2, R2, 0x10, R3, 0xd8, !PT ;  /* 0x0000001002027812 */ /* 0x002fca00078ed803 */
[----:B------:R2:W-:Y:S02]  /*0770*/  STS [UR20+0x8], R2 ;  /* 0x00000802ff007988 */ /* 0x0005e40008000814 */
.L_x_15:
[----:B----4-:R-:W-:Y:S05]  /*0780*/  BSYNC B1 ;  /* 0x0000000000017941 */ /* 0x010fea0003800000 */
.L_x_14:
[----:B------:R-:W-:Y:S04]  /*0790*/  BSSY B2, `(.L_x_16) ;  /* 0x000000f000027945 */ /* 0x000fe80003800000 */
[----:B------:R-:W-:Y:S04]  /*07a0*/  BSSY B1, `(.L_x_17) ;  /* 0x000000c000017945 */ /* 0x000fe80003800000 */
[----:B------:R-:W-:Y:S05]  /*07b0*/  @P2 BRA `(.L_x_18) ;  /* 0x0000000000282947 */ /* 0x000fea0003800000 */
[----:B-123--:R-:W1:Y:S01]  /*07c0*/  LDS R2, [UR20+0x34] ;  /* 0x00003414ff027984 */ /* 0x00ee620008000800 */
[----:B------:R-:W-:Y:S01]  /*07d0*/  IMAD.MOV.U32 R3, RZ, RZ, 0x3f000000 ;  /* 0x3f000000ff037424 */ /* 0x000fe200078e00ff */
[----:B------:R-:W-:Y:S05]  /*07e0*/  @P2 BREAK B1 ;  /* 0x0000000000012942 */ /* 0x000fea0003800000 */
[----:B-1----:R-:W-:-:S05]  /*07f0*/  LOP3.LUT R2, R2, 0xff000000, R3, 0xb8, !PT ;  /* 0xff00000002027812 */ /* 0x002fca00078eb803 */
[----:B------:R1:W-:Y:S01]  /*0800*/  STS [UR20+0x34], R2 ;  /* 0x00003402ff007988 */ /* 0x0003e20008000814 */
[----:B------:R-:W-:Y:S05]  /*0810*/  @P2 BRA `(.L_x_19) ;  /* 0x0000000000182947 */ /* 0x000fea0003800000 */
[----:B------:R-:W2:Y:S01]  /*0820*/  LDS R3, [UR20+0x38] ;  /* 0x00003814ff037984 */ /* 0x000ea20008000800 */
[----:B-1----:R-:W-:-:S05]  /*0830*/  IMAD.MOV.U32 R2, RZ, RZ, 0xff ;  /* 0x000000ffff027424 */ /* 0x002fca00078e00ff */
[----:B--2---:R-:W-:-:S05]  /*0840*/  LOP3.LUT R2, R3, 0xff, R2, 0xb8, !PT ;  /* 0x000000ff03027812 */ /* 0x004fca00078eb802 */
[----:B------:R4:W-:Y:S02]  /*0850*/  STS [UR20+0x38], R2 ;  /* 0x00003802ff007988 */ /* 0x0009e40008000814 */
.L_x_18:
[----:B------:R-:W-:Y:S05]  /*0860*/  BSYNC B1 ;  /* 0x0000000000017941 */ /* 0x000fea0003800000 */
.L_x_17:
[----:B------:R1:W-:Y:S02]  /*0870*/  @!P2 STS [UR20+0x20], R9 ;  /* 0x00002009ff00a988 */ /* 0x0003e40008000814 */
.L_x_19:
[----:B------:R-:W-:Y:S05]  /*0880*/  BSYNC B2 ;  /* 0x0000000000027941 */ /* 0x000fea0003800000 */
.L_x_16:
[----:B------:R-:W-:Y:S05]  /*0890*/  WARPSYNC.ALL ;  /* 0x0000000000007948 */ /* 0x000fea0003800000 */
[----:B------:R-:W2:Y:S01]  /*08a0*/  LDC R5, c[0x0][0x22c] ;  /* 0x00008b00ff057b82 */ /* 0x000ea20000000800 */
[----:B------:R-:W-:Y:S01]  /*08b0*/  BSSY B2, `(.L_x_20) ;  /* 0x0000010000027945 */ /* 0x000fe20003800000 */
[----:B--2---:R-:W-:-:S05]  /*08c0*/  VIADD R5, R5, 0xffffffff ;  /* 0xffffffff05057836 */ /* 0x004fca0000000000 */
[----:B------:R2:W-:Y:S01]  /*08d0*/  @!P2 STS [UR20+0x24], R5 ;  /* 0x00002405ff00a988 */ /* 0x0005e20008000814 */
[----:B------:R-:W-:Y:S05]  /*08e0*/  @P2 BRA `(.L_x_21) ;  /* 0x0000000000302947 */ /* 0x000fea0003800000 */
[----:B------:R-:W2:Y:S01]  /*08f0*/  LDS R3, [UR20+0x34] ;  /* 0x00003414ff037984 */ /* 0x000ea20008000800 */
[----:B------:R-:W2:Y:S03]  /*0900*/  LDC.64 R10, c[0x0][0x240] ;  /* 0x00009000ff0a7b82 */ /* 0x000ea60000000a00 */
[----:B-1-34-:R-:W1:Y:S01]  /*0910*/  LDS R2, [UR20+0x1c] ;  /* 0x00001c14ff027984 */ /* 0x01ae620008000800 */
[C---:B--2---:R-:W-:Y:S01]  /*0920*/  SHF.L.U64.HI R8, R10.reuse, 0x1, R11 ;  /* 0x000000010a087819 */ /* 0x044fe2000001020b */
[----:B------:R-:W-:-:S03]  /*0930*/  IMAD.SHL.U32 R7, R10, 0x2, RZ ;  /* 0x000000020a077824 */ /* 0x000fc600078e00ff */
[--C-:B------:R-:W-:Y:S02]  /*0940*/  SHF.R.U32.HI R9, RZ, 0x4, R8.reuse ;  /* 0x00000004ff097819 */ /* 0x100fe40000011608 */
[----:B------:R-:W-:-:S05]  /*0950*/  SHF.R.U64 R7, R7, 0x4, R8 ;  /* 0x0000000407077819 */ /* 0x000fca0000001208 */
[----:B------:R2:W-:Y:S01]  /*0960*/  STS [UR20+0xc], R7 ;  /* 0x00000c07ff007988 */ /* 0x0005e20008000814 */
[----:B------:R-:W-:Y:S02]  /*0970*/  LOP3.LUT R3, R3, 0x7, RZ, 0xb8, !PT ;  /* 0x0000000703037812 */ /* 0x000fe400078eb8ff */
[----:B-1----:R-:W-:-:S03]  /*0980*/  LOP3.LUT R2, R2, 0xf, R9, 0xb8, !PT ;  /* 0x0000000f02027812 */ /* 0x002fc600078eb809 */
[----:B------:R2:W-:Y:S04]  /*0990*/  STS [UR20+0x34], R3 ;  /* 0x00003403ff007988 */ /* 0x0005e80008000814 */
[----:B------:R2:W-:Y:S02]  /*09a0*/  STS [UR20+0x1c], R2 ;  /* 0x00001c02ff007988 */ /* 0x0005e40008000814 */
.L_x_21:
[----:B------:R-:W-:Y:S05]  /*09b0*/  BSYNC B2 ;  /* 0x0000000000027941 */ /* 0x000fea0003800000 */
.L_x_20:
[----:B------:R-:W-:Y:S04]  /*09c0*/  BSSY B3, `(.L_x_22) ;  /* 0x000001a000037945 */ /* 0x000fe80003800000 */
[----:B------:R-:W-:Y:S04]  /*09d0*/  BSSY B2, `(.L_x_23) ;  /* 0x0000015000027945 */ /* 0x000fe80003800000 */
[----:B------:R-:W-:Y:S05]  /*09e0*/  @P2 BRA `(.L_x_24) ;  /* 0x0000000000202947 */ /* 0x000fea0003800000 */
[----:B-1234-:R-:W1:Y:S02]  /*09f0*/  LDS R2, [UR20+0x34] ;  /* 0x00003414ff027984 */ /* 0x01ee640008000800 */
[----:B-1----:R-:W-:-:S05]  /*0a00*/  LOP3.LUT R2, R2, 0x38, RZ, 0xb8, !PT ;  /* 0x0000003802027812 */ /* 0x002fca00078eb8ff */
[----:B------:R1:W-:Y:S01]  /*0a10*/  STS [UR20+0x34], R2 ;  /* 0x00003402ff007988 */ /* 0x0003e20008000814 */
[----:B------:R-:W-:Y:S05]  /*0a20*/  @P2 BRA `(.L_x_25) ;  /* 0x0000000000202947 */ /* 0x000fea0003800000 */
[----:B-1----:R-:W1:Y:S01]  /*0a30*/  LDS R2, [UR20+0x8] ;  /* 0x00000814ff027984 */ /* 0x002e620008000800 */
[----:B------:R-:W-:-:S05]  /*0a40*/  IMAD.MOV.U32 R3, RZ, RZ, 0x780 ;  /* 0x00000780ff037424 */ /* 0x000fca00078e00ff */
[----:B-1----:R-:W-:-:S05]  /*0a50*/  LOP3.LUT R2, R2, 0x300, R3, 0xd8, !PT ;  /* 0x0000030002027812 */ /* 0x002fca00078ed803 */
[----:B------:R1:W-:Y:S02]  /*0a60*/  STS [UR20+0x8], R2 ;  /* 0x00000802ff007988 */ /* 0x0003e40008000814 */
.L_x_24:
[----:B------:R-:W-:Y:S05]  /*0a70*/  @P2 BRA `(.L_x_26) ;  /* 0x0000000000282947 */ /* 0x000fea0003800000 */
[----:B-1234-:R-:W1:Y:S02]  /*0a80*/  LDS R2, [UR20+0x8] ;  /* 0x00000814ff027984 */ /* 0x01ee640008000800 */
[----:B-1----:R-:W-:-:S05]  /*0a90*/  LOP3.LUT R2, R2, 0x1800, RZ, 0xb8, !PT ;  /* 0x0000180002027812 */ /* 0x002fca00078eb8ff */
[----:B------:R2:W-:Y:S02]  /*0aa0*/  STS [UR20+0x8], R2 ;  /* 0x00000802ff007988 */ /* 0x0005e40008000814 */
.L_x_25:
[----:B------:R-:W-:Y:S05]  /*0ab0*/  @P2 BREAK B2 ;  /* 0x0000000000022942 */ /* 0x000fea0003800000 */
[----:B------:R-:W-:Y:S05]  /*0ac0*/  @P2 BRA `(.L_x_27) ;  /* 0x0000000000242947 */ /* 0x000fea0003800000 */
[----:B-12---:R-:W1:Y:S01]  /*0ad0*/  LDS R2, [UR20+0x8] ;  /* 0x00000814ff027984 */ /* 0x006e620008000800 */
[----:B------:R-:W-:-:S05]  /*0ae0*/  IMAD.MOV.U32 R3, RZ, RZ, 0x6000 ;  /* 0x00006000ff037424 */ /* 0x000fca00078e00ff */
[----:B-1----:R-:W-:-:S04]  /*0af0*/  LOP3.LUT R2, R2, 0x6000, R3, 0xd8, !PT ;  /* 0x0000600002027812 */ /* 0x002fc800078ed803 */
[----:B------:R-:W-:-:S05]  /*0b00*/  LOP3.LUT R2, R2, 0x400000, RZ, 0xb8, !PT ;  /* 0x0040000002027812 */ /* 0x000fca00078eb8ff */
[----:B------:R1:W-:Y:S02]  /*0b10*/  STS [UR20+0x8], R2 ;  /* 0x00000802ff007988 */ /* 0x0003e40008000814 */
.L_x_26:
[----:B------:R-:W-:Y:S05]  /*0b20*/  BSYNC B2 ;  /* 0x0000000000027941 */ /* 0x000fea0003800000 */
.L_x_23:
[----:B-1234-:R-:W1:Y:S02]  /*0b30*/  @!P2 LDS R2, [UR20+0x8] ;  /* 0x00000814ff02a984 */ /* 0x01ee640008000800 */
[----:B-1----:R-:W-:-:S05]  /*0b40*/  @!P2 LOP3.LUT R2, R2, 0x8000, RZ, 0xb8, !PT ;  /* 0x000080000202a812 */ /* 0x002fca00078eb8ff */
[----:B------:R3:W-:Y:S02]  /*0b50*/  @!P2 STS [UR20+0x8], R2 ;  /* 0x00000802ff00a988 */ /* 0x0007e40008000814 */
.L_x_27:
[----:B------:R-:W-:Y:S05]  /*0b60*/  BSYNC B3 ;  /* 0x0000000000037941 */ /* 0x000fea0003800000 */
.L_x_22:
[----:B------:R-:W-:Y:S05]  /*0b70*/  WARPSYNC.ALL ;  /* 0x0000000000007948 */ /* 0x000fea0003800000 */
[----:B------:R-:W-:-:S04]  /*0b80*/  UIADD3 UR25, UR5, 0x80, URZ ;  /* 0x0000008005197890 */ /* 0x000fc8000fffe03f */
[----:B------:R-:W-:-:S04]  /*0b90*/  UIADD3 UR24, UP0, UR25, UR26, URZ ;  /* 0x0000001a19187290 */ /* 0x000fc8000ff1e03f */
[----:B------:R-:W-:Y:S01]  /*0ba0*/  ULEA.HI.X.SX32 UR25, UR25, UR27, 0x1, UP0 ;  /* 0x0000001b19197291 */ /* 0x000fe200080f0e3f */
[----:B------:R-:W-:Y:S11]  /*0bb0*/  @P0 BRA `(.L_x_28) ;  /* 0x0000000000280947 */ /* 0x000ff60003800000 */
[----:B-123--:R-:W1:Y:S01]  /*0bc0*/  S2R R2, SR_LANEID ;  /* 0x0000000000027919 */ /* 0x00ee620000000000 */
[----:B------:R-:W-:Y:S05]  /*0bd0*/  WARPSYNC.ALL ;  /* 0x0000000000007948 */ /* 0x000fea0003800000 */
[----:B-1----:R-:W-:-:S05]  /*0be0*/  IMAD.SHL.U32 R8, R2, 0x4, RZ ;  /* 0x0000000402087824 */ /* 0x002fca00078e00ff */
[----:B------:R-:W1:Y:S01]  /*0bf0*/  LDS R7, [R8+UR20] ;  /* 0x0000001408077984 */ /* 0x000e620008000800 */
[----:B------:R-:W-:-:S05]  /*0c00*/  IADD3 R2, P1, R8, UR24, RZ ;  /* 0x0000001808027c10 */ /* 0x000fca000ff3e0ff */
[----:B------:R-:W-:-:S05]  /*0c10*/  IMAD.X R3, RZ, RZ, UR25, P1 ;  /* 0x00000019ff037e24 */ /* 0x000fca00088e06ff */
[----:B-1----:R4:W2:Y:S01]  /*0c20*/  ATOMG.E.EXCH.STRONG.GPU PT, RZ, [R2], R7 ;  /* 0x0000000702ff73a8 */ /* 0x0028a200041ee100 */
[----:B------:R-:W-:-:S04]  /*0c30*/  DEPBAR {5,4,3,2,1,0} ;  /* 0x0000003f0000791a */ /* 0x000fc80000000000 */
[----:B------:R4:W-:Y:S01]  /*0c40*/  UTMACCTL.IV [UR24] ;  /* 0x00000000180079b9 */ /* 0x0009e20008000000 */
[----:B------:R-:W-:Y:S01]  /*0c50*/  NOP ;  /* 0x0000000000007918 */ /* 0x000fe20000000000 */
.L_x_28:
[----:B------:R-:W-:Y:S05]  /*0c60*/  @P0 BRA `(.L_x_29) ;  /* 0x00000000000c0947 */ /* 0x000fea0003800000 */
[----:B------:R0:W-:Y:S01]  /*0c70*/  UTMACMDFLUSH ;  /* 0x00000000000079b7 */ /* 0x0001e20000000000 */
[----:B------:R-:W-:Y:S05]  /*0c80*/  @P0 BRA `(.L_x_29) ;  /* 0x0000000000040947 */ /* 0x000fea0003800000 */
[----:B------:R-:W-:-:S04]  /*0c90*/  DEPBAR.LE SB0, 0x0 ;  /* 0x000080000000791a */ /* 0x000fc80000000000 */
.L_x_29:
[----:B------:R-:W-:Y:S05]  /*0ca0*/  WARPSYNC.ALL ;  /* 0x0000000000007948 */ /* 0x000fea0003800000 */
[----:B--2---:R-:W-:Y:S06]  /*0cb0*/  BAR.SYNC.DEFER_BLOCKING 0x0 ;  /* 0x0000000000007b1d */ /* 0x004fec0000010000 */
[----:B------:R-:W-:Y:S02]  /*0cc0*/  BSSY B3, `(.L_x_30) ;  /* 0x000000b000037945 */ /* 0x000fe40003800000 */
[----:B------:R-:W-:Y:S06]  /*0cd0*/  BAR.SYNC.DEFER_BLOCKING 0x0 ;  /* 0x0000000000007b1d */ /* 0x000fec0000010000 */
[----:B------:R2:W-:Y:S01]  /*0ce0*/  @!P0 STS [R12], RZ ;  /* 0x000000ff0c008388 */ /* 0x0005e20000000800 */
[----:B------:R-:W-:Y:S01]  /*0cf0*/  NOP ;  /* 0x0000000000007918 */ /* 0x000fe20000000000 */
[----:B------:R-:W-:Y:S05]  /*0d00*/  @P2 BRA `(.L_x_31) ;  /* 0x0000000000182947 */ /* 0x000fea0003800000 */
[----:B-1-34-:R-:W1:Y:S01]  /*0d10*/  LDS R2, [UR20+0x8] ;  /* 0x00000814ff027984 */ /* 0x01ae620008000800 */
[----:B------:R-:W3:Y:S01]  /*0d20*/  LDC.64 R8, c[0x0][0x220] ;  /* 0x00008800ff087b82 */ /* 0x000ee20000000a00 */
[----:B------:R-:W-:Y:S02]  /*0d30*/  IMAD.MOV.U32 R3, RZ, RZ, 0x70 ;  /* 0x00000070ff037424 */ /* 0x000fe400078e00ff */
[----:B---3--:R3:W-:Y:S03]  /*0d40*/  STS.64 [UR20], R8 ;  /* 0x00000008ff007988 */ /* 0x0087e60008000a14 */
[----:B-1----:R-:W-:-:S05]  /*0d50*/  LOP3.LUT R2, R2, 0x10, R3, 0xd8, !PT ;  /* 0x0000001002027812 */ /* 0x002fca00078ed803 */
[----:B------:R3:W-:Y:S02]  /*0d60*/  STS [UR20+0x8], R2 ;  /* 0x00000802ff007988 */ /* 0x0007e40008000814 */
.L_x_31:
[----:B----4-:R-:W-:Y:S05]  /*0d70*/  BSYNC B3 ;  /* 0x0000000000037941 */ /* 0x010fea0003800000 */
.L_x_30:
[----:B------:R-:W-:Y:S04]  /*0d80*/  BSSY B4, `(.L_x_32) ;  /* 0x0000011000047945 */ /* 0x000fe80003800000 */
[----:B------:R-:W-:Y:S04]  /*0d90*/  BSSY B3, `(.L_x_33) ;  /* 0x000000e000037945 */ /* 0x000fe80003800000 */
[----:B------:R-:W-:Y:S05]  /*0da0*/  @P2 BRA `(.L_x_34) ;  /* 0x0000000000242947 */ /* 0x000fea0003800000 */
[----:B-1-3--:R-:W1:Y:S01]  /*0db0*/  LDS R2, [UR20+0x34] ;  /* 0x00003414ff027984 */ /* 0x00ae620008000800 */
[----:B------:R-:W-:-:S05]  /*0dc0*/  IMAD.MOV.U32 R3, RZ, RZ, 0x3f000000 ;  /* 0x3f000000ff037424 */ /* 0x000fca00078e00ff */
[----:B-1----:R-:W-:-:S05]  /*0dd0*/  LOP3.LUT R2, R2, 0xff000000, R3, 0xb8, !PT ;  /* 0xff00000002027812 */ /* 0x002fca00078eb803 */
[----:B------:R1:W-:Y:S01]  /*0de0*/  STS [UR20+0x34], R2 ;  /* 0x00003402ff007988 */ /* 0x0003e20008000814 */
[----:B------:R-:W-:Y:S05]  /*0df0*/  @P2 BRA `(.L_x_35) ;  /* 0x00000000001c2947 */ /* 0x000fea0003800000 */
[----:B-1----:R-:W1:Y:S01]  /*0e00*/  LDS R2, [UR20+0x38] ;  /* 0x00003814ff027984 */ /* 0x002e620008000800 */
[----:B------:R-:W-:-:S05]  /*0e10*/  IMAD.MOV.U32 R3, RZ, RZ, 0x7f ;  /* 0x0000007fff037424 */ /* 0x000fca00078e00ff */
[----:B-1----:R-:W-:-:S05]  /*0e20*/  LOP3.LUT R2, R2, 0xff, R3, 0xb8, !PT ;  /* 0x000000ff02027812 */ /* 0x002fca00078eb803 */
[----:B------:R4:W-:Y:S02]  /*0e30*/  STS [UR20+0x38], R2 ;  /* 0x00003802ff007988 */ /* 0x0009e40008000814 */
.L_x_34:
[----:B------:R-:W-:Y:S05]  /*0e40*/  @P2 BREAK B3 ;  /* 0x0000000000032942 */ /* 0x000fea0003800000 */
[----:B------:R-:W-:Y:S05]  /*0e50*/  @P2 BRA `(.L_x_36) ;  /* 0x00000000000c2947 */ /* 0x000fea0003800000 */
[----:B------:R1:W-:Y:S02]  /*0e60*/  STS [UR20+0x20], R5 ;  /* 0x00002005ff007988 */ /* 0x0003e40008000814 */
.L_x_35:
[----:B------:R-:W-:Y:S05]  /*0e70*/  BSYNC B3 ;  /* 0x0000000000037941 */ /* 0x000fea0003800000 */
.L_x_33:
[----:B------:R1:W-:Y:S02]  /*0e80*/  @!P2 STS [UR20+0x24], R4 ;  /* 0x00002404ff00a988 */ /* 0x0003e40008000814 */
.L_x_36:
[----:B------:R-:W-:Y:S05]  /*0e90*/  BSYNC B4 ;  /* 0x0000000000047941 */ /* 0x000fea0003800000 */
.L_x_32:
[----:B------:R-:W-:Y:S05]  /*0ea0*/  WARPSYNC.ALL ;  /* 0x0000000000007948 */ /* 0x000fea0003800000 */
[----:B------:R-:W-:Y:S04]  /*0eb0*/  BSSY B4, `(.L_x_37) ;  /* 0x000000e000047945 */ /* 0x000fe80003800000 */
[----:B------:R-:W-:Y:S05]  /*0ec0*/  @P2 BRA `(.L_x_38) ;  /* 0x0000000000302947 */ /* 0x000fea0003800000 */
[----:B------:R-:W5:Y:S01]  /*0ed0*/  LDS R3, [UR20+0x34] ;  /* 0x00003414ff037984 */ /* 0x000f620008000800 */
[----:B-1----:R-:W1:Y:S03]  /*0ee0*/  LDC.64 R4, c[0x0][0x248] ;  /* 0x00009200ff047b82 */ /* 0x002e660000000a00 */
[----:B---34-:R-:W3:Y:S01]  /*0ef0*/  LDS R2, [UR20+0x1c] ;  /* 0x00001c14ff027984 */ /* 0x018ee20008000800 */
[C---:B-1----:R-:W-:Y:S01]  /*0f00*/  SHF.L.U64.HI R5, R4.reuse, 0x1, R5 ;  /* 0x0000000104057819 */ /* 0x042fe20000010205 */
[----:B------:R-:W-:-:S03]  /*0f10*/  IMAD.SHL.U32 R4, R4, 0x2, RZ ;  /* 0x0000000204047824 */ /* 0x000fc600078e00ff */
[--C-:B------:R-:W-:Y:S02]  /*0f20*/  SHF.R.U32.HI R7, RZ, 0x4, R5.reuse ;  /* 0x00000004ff077819 */ /* 0x100fe40000011605 */
[----:B------:R-:W-:-:S05]  /*0f30*/  SHF.R.U64 R4, R4, 0x4, R5 ;  /* 0x0000000404047819 */ /* 0x000fca0000001205 */
[----:B------:R1:W-:Y:S01]  /*0f40*/  STS [UR20+0xc], R4 ;  /* 0x00000c04ff007988 */ /* 0x0003e20008000814 */
[----:B-----5:R-:W-:Y:S02]  /*0f50*/  LOP3.LUT R3, R3, 0x7, RZ, 0xb8, !PT ;  /* 0x0000000703037812 */ /* 0x020fe400078eb8ff */
[----:B---3--:R-:W-:-:S03]  /*0f60*/  LOP3.LUT R2, R2, 0xf, R7, 0xb8, !PT ;  /* 0x0000000f02027812 */ /* 0x008fc600078eb807 */
[----:B------:R1:W-:Y:S04]  /*0f70*/  STS [UR20+0x34], R3 ;  /* 0x00003403ff007988 */ /* 0x0003e80008000814 */
[----:B------:R1:W-:Y:S02]  /*0f80*/  STS [UR20+0x1c], R2 ;  /* 0x00001c02ff007988 */ /* 0x0003e40008000814 */
.L_x_38:
[----:B------:R-:W-:Y:S05]  /*0f90*/  BSYNC B4 ;  /* 0x0000000000047941 */ /* 0x000fea0003800000 */
.L_x_37:
        /* <DEDUP_REMOVED lines=11> */
.L_x_41:
[----:B------:R-:W-:Y:S05]  /*1050*/  @P2 BRA `(.L_x_43) ;  /* 0x0000000000282947 */ /* 0x000fea0003800000 */
[----:B-1-34-:R-:W1:Y:S02]  /*1060*/  LDS R2, [UR20+0x8] ;  /* 0x00000814ff027984 */ /* 0x01ae640008000800 */
[----:B-1----:R-:W-:-:S05]  /*1070*/  LOP3.LUT R2, R2, 0x1800, RZ, 0xb8, !PT ;  /* 0x0000180002027812 */ /* 0x002fca00078eb8ff */
[----:B------:R3:W-:Y:S02]  /*1080*/  STS [UR20+0x8], R2 ;  /* 0x00000802ff007988 */ /* 0x0007e40008000814 */
.L_x_42:
[----:B------:R-:W-:Y:S05]  /*1090*/  @P2 BREAK B5 ;  /* 0x0000000000052942 */ /* 0x000fea0003800000 */
[----:B------:R-:W-:Y:S05]  /*10a0*/  @P2 BRA `(.L_x_44) ;  /* 0x0000000000242947 */ /* 0x000fea0003800000 */
[----:B-1-3--:R-:W1:Y:S01]  /*10b0*/  LDS R2, [UR20+0x8] ;  /* 0x00000814ff027984 */ /* 0x00ae620008000800 */
[----:B------:R-:W-:-:S05]  /*10c0*/  IMAD.MOV.U32 R3, RZ, RZ, 0x6000 ;  /* 0x00006000ff037424 */ /* 0x000fca00078e00ff */
[----:B-1----:R-:W-:-:S04]  /*10d0*/  LOP3.LUT R2, R2, 0x6000, R3, 0xd8, !PT ;  /* 0x0000600002027812 */ /* 0x002fc800078ed803 */
[----:B------:R-:W-:-:S05]  /*10e0*/  LOP3.LUT R2, R2, 0x400000, RZ, 0xb8, !PT ;  /* 0x0040000002027812 */ /* 0x000fca00078eb8ff */
[----:B------:R1:W-:Y:S02]  /*10f0*/  STS [UR20+0x8], R2 ;  /* 0x00000802ff007988 */ /* 0x0003e40008000814 */
.L_x_43:
[----:B------:R-:W-:Y:S05]  /*1100*/  BSYNC B5 ;  /* 0x0000000000057941 */ /* 0x000fea0003800000 */
.L_x_40:
[----:B-1-34-:R-:W1:Y:S02]  /*1110*/  @!P2 LDS R2, [UR20+0x8] ;  /* 0x00000814ff02a984 */ /* 0x01ae640008000800 */
[----:B-1----:R-:W-:-:S05]  /*1120*/  @!P2 LOP3.LUT R2, R2, 0x8000, RZ, 0xb8, !PT ;  /* 0x000080000202a812 */ /* 0x002fca00078eb8ff */
[----:B------:R4:W-:Y:S02]  /*1130*/  @!P2 STS [UR20+0x8], R2 ;  /* 0x00000802ff00a988 */ /* 0x0009e40008000814 */
.L_x_44:
[----:B------:R-:W-:Y:S05]  /*1140*/  BSYNC B4 ;  /* 0x0000000000047941 */ /* 0x000fea0003800000 */
.L_x_39:
[----:B------:R-:W-:Y:S05]  /*1150*/  WARPSYNC.ALL ;  /* 0x0000000000007948 */ /* 0x000fea0003800000 */
[----:B------:R-:W-:Y:S01]  /*1160*/  UIADD3 UR5, UR5, 0x100, URZ ;  /* 0x0000010005057890 */ /* 0x000fe2000fffe03f */
[----:B------:R-:W-:Y:S01]  /*1170*/  ISETP.GE.AND P1, PT, R13, 0x1, PT ;  /* 0x000000010d00780c */ /* 0x000fe20003f26270 */
[----:B------:R-:W-:Y:S01]  /*1180*/  IMAD.MOV.U32 R24, RZ, RZ, RZ ;  /* 0x000000ffff187224 */ /* 0x000fe200078e00ff */
[----:B------:R-:W-:Y:S01]  /*1190*/  SHF.R.U32.HI R7, RZ, 0x5, R0 ;  /* 0x00000005ff077819 */ /* 0x000fe20000011600 */
[----:B------:R-:W-:-:S04]  /*11a0*/  UIADD3 UR26, UP0, UR5, UR26, URZ ;  /* 0x0000001a051a7290 */ /* 0x000fc8000ff1e03f */
[----:B------:R-:W-:Y:S01]  /*11b0*/  ULEA.HI.X.SX32 UR27, UR5, UR27, 0x1, UP0 ;  /* 0x0000001b051b7291 */ /* 0x000fe200080f0e3f */
[----:B------:R-:W-:Y:S11]  /*11c0*/  @P0 BRA `(.L_x_45) ;  /* 0x0000000000280947 */ /* 0x000ff60003800000 */
[----:B-1-34-:R-:W1:Y:S01]  /*11d0*/  S2R R2, SR_LANEID ;  /* 0x0000000000027919 */ /* 0x01ae620000000000 */
[----:B------:R-:W-:Y:S05]  /*11e0*/  WARPSYNC.ALL ;  /* 0x0000000000007948 */ /* 0x000fea0003800000 */
[----:B-1----:R-:W-:-:S05]  /*11f0*/  IMAD.SHL.U32 R4, R2, 0x4, RZ ;  /* 0x0000000402047824 */ /* 0x002fca00078e00ff */
[----:B------:R-:W1:Y:S01]  /*1200*/  LDS R5, [R4+UR20] ;  /* 0x0000001404057984 */ /* 0x000e620008000800 */
[----:B------:R-:W-:-:S05]  /*1210*/  IADD3 R2, P3, R4, UR26, RZ ;  /* 0x0000001a04027c10 */ /* 0x000fca000ff7e0ff */
[----:B------:R-:W-:-:S05]  /*1220*/  IMAD.X R3, RZ, RZ, UR27, P3 ;  /* 0x0000001bff037e24 */ /* 0x000fca00098e06ff */
[----:B-1----:R1:W3:Y:S01]  /*1230*/  ATOMG.E.EXCH.STRONG.GPU PT, RZ, [R2], R5 ;  /* 0x0000000502ff73a8 */ /* 0x0022e200041ee100 */
[----:B------:R-:W-:-:S04]  /*1240*/  DEPBAR {5,4,3,2,1,0} ;  /* 0x0000003f0000791a */ /* 0x000fc80000000000 */
[----:B------:R1:W-:Y:S01]  /*1250*/  UTMACCTL.IV [UR26] ;  /* 0x000000001a0079b9 */ /* 0x0003e20008000000 */
[----:B------:R-:W-:Y:S01]  /*1260*/  NOP ;  /* 0x0000000000007918 */ /* 0x000fe20000000000 */
.L_x_45:
[----:B------:R-:W-:Y:S05]  /*1270*/  @P0 BRA `(.L_x_46) ;  /* 0x00000000000c0947 */ /* 0x000fea0003800000 */
[----:B------:R0:W-:Y:S01]  /*1280*/  UTMACMDFLUSH ;  /* 0x00000000000079b7 */ /* 0x0001e20000000000 */
[----:B------:R-:W-:Y:S05]  /*1290*/  @P0 BRA `(.L_x_46) ;  /* 0x0000000000040947 */ /* 0x000fea0003800000 */
[----:B------:R-:W-:-:S04]  /*12a0*/  DEPBAR.LE SB0, 0x0 ;  /* 0x000080000000791a */ /* 0x000fc80000000000 */
.L_x_46:
[----:B------:R-:W-:Y:S05]  /*12b0*/  WARPSYNC.ALL ;  /* 0x0000000000007948 */ /* 0x000fea0003800000 */
[----:B---3--:R-:W-:Y:S01]  /*12c0*/  BAR.SYNC.DEFER_BLOCKING 0x0 ;  /* 0x0000000000007b1d */ /* 0x008fe20000010000 */
[----:B------:R-:W-:Y:S01]  /*12d0*/  R2UR UR21, R7 ;  /* 0x00000000071572ca */ /* 0x000fe200000e0000 */
[----:B------:R-:W-:Y:S01]  /*12e0*/  USHF.L.U32 UR15, UR32, 0x8, URZ ;  /* 0x00000008200f7899 */ /* 0x000fe2000800063f */
[----:B------:R-:W-:Y:S01]  /*12f0*/  IMAD.MOV.U32 R25, RZ, RZ, RZ ;  /* 0x000000ffff197224 */ /* 0x000fe200078e00ff */
[----:B------:R-:W-:Y:S02]  /*1300*/  CS2R R26, SRZ ;  /* 0x00000000001a7805 */ /* 0x000fe4000001ff00 */
[----:B------:R-:W-:Y:S01]  /*1310*/  CS2R R28, SRZ ;  /* 0x00000000001c7805 */ /* 0x000fe2000001ff00 */
[----:B------:R-:W-:Y:S01]  /*1320*/  VOTEU.ALL UP0, P2 ;  /* 0x00000000003f7886 */ /* 0x000fe20001000000 */
[----:B------:R-:W-:Y:S01]  /*1330*/  UMOV UR6, 0x1 ;  /* 0x0000000100067882 */ /* 0x000fe20000000000 */
[----:B------:R-:W-:Y:S01]  /*1340*/  VOTEU.ALL UP1, P2 ;  /* 0x00000000003f7886 */ /* 0x000fe20001020000 */
[----:B------:R-:W-:Y:S01]  /*1350*/  VOTEU.ALL UP2, P2 ;  /* 0x00000000003f7886 */ /* 0x000fe20001040000 */
[----:B------:R-:W-:Y:S01]  /*1360*/  CS2R R30, SRZ ;  /* 0x00000000001e7805 */ /* 0x000fe2000001ff00 */
[----:B------:R-:W-:-:S04]  /*1370*/  @!UP0 UIADD3 UR8, -UR6, 0x100000, URZ ;  /* 0x0010000006088890 */ /* 0x000fc8000fffe13f */
[----:B------:R-:W-:Y:S02]  /*1380*/  @!UP0 USHF.L.U32 UR9, UR8, 0xb, URZ ;  /* 0x0000000b08098899 */ /* 0x000fe4000800063f */
[----:B------:R-:W-:Y:S01]  /*1390*/  @!UP0 USHF.L.U32 UR8, UR8, 0x1, URZ ;  /* 0x0000000108088899 */ /* 0x000fe2000800063f */
        /* <DEDUP_REMOVED lines=9> */
[----:B------:R-:W-:Y:S01]  /*1430*/  VOTEU.ALL UP0, P2 ;  /* 0x00000000003f7886 */ /* 0x000fe20001000000 */
[----:B------:R-:W-:Y:S02]  /*1440*/  CS2R R38, SRZ ;  /* 0x0000000000267805 */ /* 0x000fe4000001ff00 */
[----:B------:R-:W-:Y:S02]  /*1450*/  CS2R R40, SRZ ;  /* 0x0000000000287805 */ /* 0x000fe4000001ff00 */
[----:B------:R-:W-:Y:S02]  /*1460*/  CS2R R42, SRZ ;  /* 0x00000000002a7805 */ /* 0x000fe4000001ff00 */
[----:B------:R-:W-:-:S02]  /*1470*/  CS2R R44, SRZ ;  /* 0x00000000002c7805 */ /* 0x000fc4000001ff00 */
[----:B------:R-:W-:Y:S02]  /*1480*/  CS2R R46, SRZ ;  /* 0x00000000002e7805 */ /* 0x000fe4000001ff00 */
[----:B------:R-:W-:Y:S01]  /*1490*/  CS2R R48, SRZ ;  /* 0x0000000000307805 */ /* 0x000fe2000001ff00 */
[----:B------:R-:W3:Y:S02]  /*14a0*/  FENCE.VIEW.ASYNC.S ;  /* 0x00000000000073c6 */ /* 0x000ee40000000000 */
[----:B---3--:R-:W3:Y:S02]  /*14b0*/  @!UP0 SYNCS.EXCH.64 URZ, [UR20+0x24000], UR8 ;  /* 0x02400008143f85b2 */ /* 0x008ee40008000100 */
[----:B---3--:R-:W-:Y:S01]  /*14c0*/  BAR.SYNC.DEFER_BLOCKING 0x0 ;  /* 0x0000000000007b1d */ /* 0x008fe20000010000 */
[----:B------:R-:W-:Y:S02]  /*14d0*/  CS2R R50, SRZ ;  /* 0x0000000000327805 */ /* 0x000fe4000001ff00 */
[----:B------:R-:W-:-:S02]  /*14e0*/  CS2R R52, SRZ ;  /* 0x0000000000347805 */ /* 0x000fc4000001ff00 */
[----:B------:R-:W-:Y:S02]  /*14f0*/  CS2R R54, SRZ ;  /* 0x0000000000367805 */ /* 0x000fe4000001ff00 */
[----:B------:R-:W-:Y:S02]  /*1500*/  CS2R R56, SRZ ;  /* 0x0000000000387805 */ /* 0x000fe4000001ff00 */
[----:B------:R-:W-:Y:S02]  /*1510*/  CS2R R58, SRZ ;  /* 0x00000000003a7805 */ /* 0x000fe4000001ff00 */
[----:B------:R-:W-:Y:S02]  /*1520*/  CS2R R60, SRZ ;  /* 0x00000000003c7805 */ /* 0x000fe4000001ff00 */
        /* <DEDUP_REMOVED lines=16> */
[----:B------:R-:W-:Y:S01]  /*1630*/  CS2R R94, SRZ ;  /* 0x00000000005e7805 */ /* 0x000fe2000001ff00 */
[----:B------:R3:W4:Y:S02]  /*1640*/  @!UP1 SYNCS.EXCH.64 URZ, [UR20+0x24008], UR10 ;  /* 0x0240080a143f95b2 */ /* 0x0007240008000100 */
[----:B----4-:R-:W-:Y:S01]  /*1650*/  BAR.SYNC.DEFER_BLOCKING 0x0 ;  /* 0x0000000000007b1d */ /* 0x010fe20000010000 */
        /* <DEDUP_REMOVED lines=9> */
[----:B------:R-:W-:Y:S01]  /*16f0*/  CS2R R114, SRZ ;  /* 0x0000000000727805 */ /* 0x000fe2000001ff00 */
[----:B---3--:R-:W-:Y:S01]  /*1700*/  USHF.L.U32 UR11, UR33, 0x7, URZ ;  /* 0x00000007210b7899 */ /* 0x008fe2000800063f */
        /* <DEDUP_REMOVED lines=12> */
[----:B------:R3:W4:Y:S01]  /*17d0*/  @!UP2 SYNCS.EXCH.64 URZ, [UR20+0x24010], UR6 ;  /* 0x02401006143fa5b2 */ /* 0x0007220008000100 */
[----:B------:R-:W-:Y:S02]  /*17e0*/  CS2R R140, SRZ ;  /* 0x00000000008c7805 */ /* 0x000fe4000001ff00 */
[----:B------:R-:W-:Y:S02]  /*17f0*/  CS2R R142, SRZ ;  /* 0x00000000008e7805 */ /* 0x000fe4000001ff00 */
[----:B------:R-:W-:Y:S02]  /*1800*/  CS2R R144, SRZ ;  /* 0x0000000000907805 */ /* 0x000fe4000001ff00 */
[----:B------:R-:W-:-:S02]  /*1810*/  CS2R R146, SRZ ;  /* 0x0000000000927805 */ /* 0x000fc4000001ff00 */
[----:B------:R-:W-:Y:S02]  /*1820*/  CS2R R148, SRZ ;  /* 0x0000000000947805 */ /* 0x000fe4000001ff00 */
[----:B------:R-:W-:Y:S01]  /*1830*/  CS2R R150, SRZ ;  /* 0x0000000000967805 */ /* 0x000fe2000001ff00 */
[----:B------:R-:W-:Y:S06]  /*1840*/  @!P1 BRA `(.L_x_47) ;  /* 0x0000000800189947 */ /* 0x000fec0003800000 */
        /* <DEDUP_REMOVED lines=63> */
[----:B------:R-:W-:Y:S01]  /*1c40*/  CS2R R150, SRZ ;  /* 0x0000000000967805 */ /* 0x000fe2000001ff00 */
[----:B------:R-:W-:Y:S01]  /*1c50*/  UMOV UR5, URZ ;  /* 0x0000003f00057c82 */ /* 0x000fe20008000000 */
[----:B------:R-:W-:-:S05]  /*1c60*/  UMOV UR10, URZ ;  /* 0x0000003f000a7c82 */ /* 0x000fca0008000000 */
.L_x_49:
[----:B----4-:R-:W-:Y:S01]  /*1c70*/  BAR.SYNC.DEFER_BLOCKING 0x0 ;  /* 0x0000000000007b1d */ /* 0x010fe20000010000 */
[----:B------:R-:W-:Y:S01]  /*1c80*/  ULEA UR30, UR5, UR20, 0x3 ;  /* 0x00000014051e7291 */ /* 0x000fe2000f8e183f */
[----:B-1----:R-:W-:Y:S01]  /*1c90*/  @!P2 IMAD.MOV.U32 R3, RZ, RZ, 0xc000 ;  /* 0x0000c000ff03a424 */ /* 0x002fe200078e00ff */
[----:B------:R-:W-:Y:S01]  /*1ca0*/  ELECT P0, URZ, PT ;  /* 0x00000000003f782f */ /* 0x000fe20003800000 */
[----:B------:R-:W-:Y:S01]  /*1cb0*/  IMAD.U32 R2, RZ, RZ, UR4 ;  /* 0x00000004ff027e24 */ /* 0x000fe2000f8e00ff */
[----:B------:R-:W-:Y:S02]  /*1cc0*/  ULEA UR8, UR5, UR20, 0xe ;  /* 0x0000001405087291 */ /* 0x000fe4000f8e703f */
[----:B------:R-:W-:Y:S02]  /*1cd0*/  ISETP.LT.U32.AND P0, PT, R6, 0x20, P0 ;  /* 0x000000200600780c */ /* 0x000fe40000701070 */
[----:B------:R-:W-:Y:S02]  /*1ce0*/  ELECT P1, URZ, PT ;  /* 0x00000000003f782f */ /* 0x000fe40003820000 */
[----:B------:R-:W-:Y:S01]  /*1cf0*/  SHF.L.U32 R2, R2, 0x1f, RZ ;  /* 0x0000001f02027819 */ /* 0x000fe200000006ff */
[----:B------:R-:W-:Y:S01]  /*1d00*/  UIADD3 UR8, UR8, 0x18000, URZ ;  /* 0x0001800008087890 */ /* 0x000fe2000fffe03f */
[----:B------:R-:W-:Y:S01]  /*1d10*/  ISETP.LT.U32.AND P1, PT, R6, 0x20, P1 ;  /* 0x000000200600780c */ /* 0x000fe20000f21070 */
[----:B------:R-:W-:Y:S01]  /*1d20*/  ULEA UR12, UR5, UR20, 0xf ;  /* 0x00000014050c7291 */ /* 0x000fe2000f8e783f */
[----:B------:R-:W-:Y:S01]  /*1d30*/  UMOV UR14, UR10 ;  /* 0x0000000a000e7c82 */ /* 0x000fe20008000000 */
[----:B------:R-:W-:-:S02]  /*1d40*/  USHF.L.U32 UR16, UR21, 0x7, URZ ;  /* 0x0000000715107899 */ /* 0x000fc4000800063f */
[----:B------:R-:W-:Y:S02]  /*1d50*/  USHF.R.U32.HI UR18, URZ, 0x4, UR12 ;  /* 0x000000043f127899 */ /* 0x000fe4000801160c */
[----:B------:R-:W-:Y:S01]  /*1d60*/  VOTEU.ANY UP0, P0 ;  /* 0x00000000003f7886 */ /* 0x000fe20000000100 */
[----:B------:R-:W-:Y:S01]  /*1d70*/  VOTEU.ANY UP2, P0 ;  /* 0x00000000003f7886 */ /* 0x000fe20000040100 */
[----:B------:R-:W-:Y:S01]  /*1d80*/  ULOP3.LUT UR16, UR16, 0x200, URZ, 0xc0, !UPT ;  /* 0x0000020010107892 */ /* 0x000fe2000f8ec03f */
[----:B------:R1:W-:Y:S01]  /*1d90*/  @!P2 SYNCS.ARRIVE.TRANS64 RZ, [UR30+0x24000], R3 ;  /* 0x02400003ffffa9a7 */ /* 0x0003e2000800001e */
[----:B------:R-:W-:Y:S01]  /*1da0*/  BAR.SYNC.DEFER_BLOCKING 0x0 ;  /* 0x0000000000007b1d */ /* 0x000fe20000010000 */
[----:B------:R-:W-:Y:S02]  /*1db0*/  @UP0 UIADD3 UR9, UR30, 0x24000, URZ ;  /* 0x000240001e090890 */ /* 0x000fe4000fffe03f */
[----:B------:R-:W-:Y:S02]  /*1dc0*/  ULEA.HI UR16, UR8, UR16, URZ, 0x1c ;  /* 0x0000001008107291 */ /* 0x000fe4000f8fe03f */
[----:B------:R-:W-:Y:S01]  /*1dd0*/  USGXT.U32 UR18, UR18, 0xe ;  /* 0x0000000e1212789a */ /* 0x000fe20008000000 */
[----:B---3--:R-:W-:Y:S01]  /*1de0*/  @UP0 UMOV UR6, UR22 ;  /* 0x0000001600060c82 */ /* 0x008fe20008000000 */
[----:B------:R-:W-:Y:S01]  /*1df0*/  @UP0 UMOV UR7, UR23 ;  /* 0x0000001700070c82 */ /* 0x000fe20008000000 */
[----:B------:R-:W-:Y:S01]  /*1e00*/  VOTEU.ANY UP1, P1 ;  /* 0x00000000003f7886 */ /* 0x000fe20000820100 */
[----:B------:R-:W-:Y:S01]  /*1e10*/  VOTEU.ANY UP3, P1 ;  /* 0x00000000003f7886 */ /* 0x000fe20000860100 */
[----:B------:R-:W-:Y:S01]  /*1e20*/  ULOP3.LUT UR16, UR16, 0x3fff, URZ, 0xc0, !UPT ;  /* 0x00003fff10107892 */ /* 0x000fe2000f8ec03f */
[----:B------:R-:W-:-:S02]  /*1e30*/  UMOV UR19, 0x40000040 ;  /* 0x4000004000137882 */ /* 0x000fc40000000000 */
[----:B------:R-:W-:Y:S01]  /*1e40*/  @UP1 UIADD3 UR13, UR30, 0x24000, URZ ;  /* 0x000240001e0d1890 */ /* 0x000fe2000fffe03f */
[----:B------:R-:W-:Y:S01]  /*1e50*/  @UP1 UMOV UR28, UR24 ;  /* 0x00000018001c1c82 */ /* 0x000fe20008000000 */
[----:B------:R-:W-:Y:S01]  /*1e60*/  @UP1 UMOV UR29, UR25 ;  /* 0x00000019001d1c82 */ /* 0x000fe20008000000 */
[----:B------:R-:W-:Y:S01]  /*1e70*/  UMOV UR17, 0x40000040 ;  /* 0x4000004000117882 */ /* 0x000fe20000000000 */
[----:B------:R1:W-:Y:S01]  /*1e80*/  @UP2 UTMALDG.2D [UR8], [UR6] ;  /* 0x00000008060025b4 */ /* 0x0003e20008008000 */
[----:B------:R3:W-:Y:S06]  /*1e90*/  MEMBAR.ALL.CTA ;  /* 0x0000000000007992 */ /* 0x0007ec0000008000 */
[----:B---3--:R-:W3:Y:S02]  /*1ea0*/  FENCE.VIEW.ASYNC.S ;  /* 0x00000000000073c6 */ /* 0x008ee40000000000 */
[----:B---3--:R-:W-:Y:S06]  /*1eb0*/  BAR.SYNC.DEFER_BLOCKING 0x0 ;  /* 0x0000000000007b1d */ /* 0x008fec0000010000 */
[----:B------:R1:W-:Y:S02]  /*1ec0*/  @UP3 UTMALDG.2D [UR12], [UR28] ;  /* 0x0000000c1c0035b4 */ /* 0x0003e40008008000 */
[----:B------:R-:W-:Y:S06]  /*1ed0*/  BAR.SYNC.DEFER_BLOCKING 0x0 ;  /* 0x0000000000007b1d */ /* 0x000fec0000010000 */
[----:B------:R-:W3:Y:S02]  /*1ee0*/  SYNCS.PHASECHK.TRANS64.TRYWAIT P0, [UR30+0x24000], R2 ;  /* 0x02400002ff0075a7 */ /* 0x000ee4000800015e */
[----:B-1-3--:R-:W-:Y:S05]  /*1ef0*/  @!P0 BRA `(.L_x_48) ;  /* 0x0000000800488947 */ /* 0x00afea0003800000 */
.L_x_50:
[----:B------:R-:W-:Y:S02]  /*1f00*/  WARPGROUP.DEPBAR.LE gsb0, 0x0 ;  /* 0x00008000000079c5 */ /* 0x000fe40000010000 */
[----:B------:R-:W-:Y:S01]  /*1f10*/  WARPGROUP.ARRIVE ;  /* 0x00000000000079c5 */ /* 0x000fe20000000000 */
[----:B------:R-:W-:Y:S01]  /*1f20*/  UMOV UR6, URZ ;  /* 0x0000003f00067c82 */ /* 0x000fe20008000000 */
[----:B------:R-:W-:Y:S01]  /*1f30*/  UMOV UR7, URZ ;  /* 0x0000003f00077c82 */ /* 0x000fe20008000000 */
[----:B------:R-:W1:Y:S01]  /*1f40*/  LDC R2, c[0x0][0x230] ;  /* 0x00008c00ff027b82 */ /* 0x000e620000000800 */
[----:B------:R-:W-:Y:S02]  /*1f50*/  UIADD3 UR10, UR10, 0x40, URZ ;  /* 0x000000400a0a7890 */ /* 0x000fe4000fffe03f */
[----:B------:R-:W-:Y:S01]  /*1f60*/  HGMMA.64x256x16.F32 R24, gdesc[UR16], R24 ;  /* 0x03e00000101879f0 */ /* 0x000fe20008700818 */
[----:B------:R-:W-:Y:S02]  /*1f70*/  UIADD3 UR18, UP1, UR18, 0x2, URZ ;  /* 0x0000000212127890 */ /* 0x000fe4000ff3e03f */
[----:B------:R-:W-:-:S02]  /*1f80*/  UIADD3 UR16, UP0, UR16, 0x2, URZ ;  /* 0x0000000210107890 */ /* 0x000fc4000ff1e03f */
[----:B------:R-:W-:Y:S02]  /*1f90*/  UIADD3.X UR19, UR7, 0x40000040, URZ, UP1, !UPT ;  /* 0x4000004007137890 */ /* 0x000fe40008ffe43f */
[----:B------:R-:W-:Y:S02]  /*1fa0*/  UIADD3.X UR17, UR6, 0x40000040, URZ, UP0, !UPT ;  /* 0x4000004006117890 */ /* 0x000fe400087fe43f */
[----:B------:R-:W-:Y:S02]  /*1fb0*/  UIADD3.64 UR30, UR18, 0x2, URZ ;  /* 0x00000002121e7897 */ /* 0x000fe4000fffe03f */
[----:B------:R-:W-:Y:S02]  /*1fc0*/  UIADD3.64 UR28, UR16, 0x2, URZ ;  /* 0x00000002101c7897 */ /* 0x000fe4000fffe03f */
[----:B------:R-:W-:-:S04]  /*1fd0*/  UIADD3 UR5, UR5, 0x1, URZ ;  /* 0x0000000105057890 */ /* 0x000fc8000fffe03f */
[----:B------:R-:W-:Y:S01]  /*1fe0*/  UISETP.NE.U32.AND UP0, UPT, UR5, 0x3, UPT ;  /* 0x000000030500788c */ /* 0x000fe2000bf05070 */
[----:B-1----:R-:W-:-:S03]  /*1ff0*/  ISETP.LE.AND P0, PT, R2, UR10, PT ;  /* 0x0000000a02007c0c */ /* 0x002fc6000bf03270 */
[----:B------:R-:W-:Y:S02]  /*2000*/  USEL UR6, URZ, 0x1, UP0 ;  /* 0x000000013f067887 */ /* 0x000fe40008000000 */
[----:B------:R-:W-:Y:S02]  /*2010*/  USEL UR5, UR5, URZ, UP0 ;  /* 0x0000003f05057287 */ /* 0x000fe40008000000 */
[----:B------:R-:W-:-:S03]  /*2020*/  ULOP3.LUT UR4, UR4, UR6, URZ, 0x3c, !UPT ;  /* 0x0000000604047292 */ /* 0x000fc6000f8e3c3f */
[----:B------:R-:W-:Y:S01]  /*2030*/  HGMMA.64x256x16.F32 R24, gdesc[UR16], R24 ;  /* 0x03e00000101879f0 */ /* 0x000fe20008700818 */
[----:B------:R-:W-:Y:S02]  /*2040*/  UIADD3.64 UR18, UR18, 0x4, URZ ;  /* 0x0000000412127897 */ /* 0x000fe4000fffe03f */
[----:B------:R-:W-:-:S15]  /*2050*/  UIADD3.64 UR16, UR16, 0x4, URZ ;  /* 0x0000000410107897 */ /* 0x000fde000fffe03f */
[----:B------:R-:W-:-:S10]  /*2060*/  NOP ;  /* 0x0000000000007918 */ /* 0x000fd40000000000 */
[----:B------:R-:W-:-:S15]  /*2070*/  HGMMA.64x256x16.F32 R24, gdesc[UR28], R24 ;  /* 0x03e000001c1879f0 */ /* 0x000fde0008700818 */
[----:B------:R-:W-:-:S13]  /*2080*/  NOP ;  /* 0x0000000000007918 */ /* 0x000fda0000000000 */
[----:B------:R-:W-:Y:S01]  /*2090*/  HGMMA.64x256x16.F32 R24, gdesc[UR16], R24, gsb0 ;  /* 0x03e00000101879f0 */ /* 0x000fe20008000818 */
[----:B------:R-:W-:Y:S05]  /*20a0*/  @!P0 BRA `(.L_x_49) ;  /* 0xfffffff800f08947 */ /* 0x000fea000383ffff */
.L_x_47:
[----:B------:R-:W-:Y:S02]  /*20b0*/  WARPGROUP.DEPBAR.LE gsb0, 0x0 ;  /* 0x00008000000079c5 */ /* 0x000fe40000010000 */
[----:B----4-:R-:W-:Y:S01]  /*20c0*/  BAR.SYNC.DEFER_BLOCKING 0x0 ;  /* 0x0000000000007b1d */ /* 0x010fe20000010000 */
[C---:B-1----:R-:W-:Y:S01]  /*20d0*/  IMAD.SHL.U32 R2, R0.reuse, 0x80, RZ ;  /* 0x0000008000027824 */ /* 0x042fe200078e00ff */
[----:B------:R-:W-:Y:S01]  /*20e0*/  F2FP.F16.F32.PACK_AB R24, R25, R24 ;  /* 0x000000181918723e */ /* 0x000fe200000000ff */
[----:B------:R-:W-:Y:S01]  /*20f0*/  IMAD.SHL.U32 R3, R0, 0x10, RZ ;  /* 0x0000001000037824 */ /* 0x000fe200078e00ff */
[----:B------:R-:W-:Y:S02]  /*2100*/  F2FP.F16.F32.PACK_AB R25, R27, R26 ;  /* 0x0000001a1b19723e */ /* 0x000fe400000000ff */
[----:B------:R-:W-:Y:S02]  /*2110*/  ELECT P0, URZ, PT ;  /* 0x00000000003f782f */ /* 0x000fe40003800000 */
[----:B------:R-:W-:Y:S01]  /*2120*/  LOP3.LUT R2, R2, 0x780, RZ, 0xc0, !PT ;  /* 0x0000078002027812 */ /* 0x000fe200078ec0ff */
[----:B------:R-:W-:Y:S01]  /*2130*/  ULOP3.LUT UR21, UR21, 0x3, URZ, 0xc0, !UPT ;  /* 0x0000000315157892 */ /* 0x000fe2000f8ec03f */
[----:B------:R-:W-:Y:S01]  /*2140*/  F2FP.F16.F32.PACK_AB R56, R57, R56 ;  /* 0x000000383938723e */ /* 0x000fe200000000ff */
[----:B------:R-:W-:Y:S01]  /*2150*/  UMOV UR10, UR11 ;  /* 0x0000000b000a7c82 */ /* 0x000fe20008000000 */
[----:B------:R-:W-:Y:S01]  /*2160*/  LOP3.LUT R3, R2, 0x70, R3, 0xf8, !PT ;  /* 0x0000007002037812 */ /* 0x000fe200078ef803 */
[----:B------:R-:W-:Y:S01]  /*2170*/  ULEA UR9, UR21, UR15, 0x6 ;  /* 0x0000000f15097291 */ /* 0x000fe2000f8e303f */
[----:B------:R-:W-:Y:S01]  /*2180*/  F2FP.F16.F32.PACK_AB R26, R29, R28 ;  /* 0x0000001c1d1a723e */ /* 0x000fe200000000ff */
[----:B------:R-:W-:Y:S01]  /*2190*/  ULEA UR8, UR21, UR20, 0xe ;  /* 0x0000001415087291 */ /* 0x000fe2000f8e703f */
[----:B------:R-:W-:Y:S01]  /*21a0*/  LOP3.LUT R3, R3, 0x10, R0, 0x78, !PT ;  /* 0x0000001003037812 */ /* 0x000fe200078e7800 */
[----:B------:R-:W-:Y:S01]  /*21b0*/  IMAD.SHL.U32 R0, R0, 0x40, RZ ;  /* 0x0000004000007824 */ /* 0x000fe200078e00ff */
[----:B------:R-:W-:-:S02]  /*21c0*/  F2FP.F16.F32.PACK_AB R27, R31, R30 ;  /* 0x0000001e1f1b723e */ /* 0x000fc400000000ff */
[----:B------:R-:W-:Y:S02]  /*21d0*/  F2FP.F16.F32.PACK_AB R57, R59, R58 ;  /* 0x0000003a3b39723e */ /* 0x000fe400000000ff */
[----:B------:R-:W-:Y:S02]  /*21e0*/  LOP3.LUT R0, R3, 0x3800, R0, 0xf8, !PT ;  /* 0x0000380003007812 */ /* 0x000fe400078ef800 */
[----:B------:R-:W-:Y:S01]  /*21f0*/  F2FP.F16.F32.PACK_AB R88, R89, R88 ;  /* 0x000000585958723e */ /* 0x000fe200000000ff */
[----:B------:R-:W1:Y:S02]  /*2200*/  @!P2 SYNCS.CCTL.IV [UR20+0x24000] ;  /* 0x02400000ff00a9b1 */ /* 0x000e640008000014 */
[----:B-1----:R-:W-:Y:S01]  /*2210*/  BAR.SYNC.DEFER_BLOCKING 0x0 ;  /* 0x0000000000007b1d */ /* 0x002fe20000010000 */
[C---:B------:R-:W-:Y:S01]  /*2220*/  LOP3.LUT R3, R0.reuse, 0x20, RZ, 0x3c, !PT ;  /* 0x0000002000037812 */ /* 0x040fe200078e3cff */
[----:B------:R-:W-:Y:S01]  /*2230*/  VIADD R2, R0, UR20 ;  /* 0x0000001400027c36 */ /* 0x000fe20008000000 */
[----:B------:R-:W-:-:S02]  /*2240*/  F2FP.F16.F32.PACK_AB R58, R61, R60 ;  /* 0x0000003c3d3a723e */ /* 0x000fc400000000ff */
[----:B------:R-:W-:Y:S01]  /*2250*/  F2FP.F16.F32.PACK_AB R59, R63, R62 ;  /* 0x0000003e3f3b723e */ /* 0x000fe200000000ff */
[----:B------:R-:W-:Y:S01]  /*2260*/  VIADD R3, R3, UR20 ;  /* 0x0000001403037c36 */ /* 0x000fe20008000000 */
[----:B------:R-:W-:Y:S02]  /*2270*/  F2FP.F16.F32.PACK_AB R89, R91, R90 ;  /* 0x0000005a5b59723e */ /* 0x000fe400000000ff */
[----:B------:R-:W-:Y:S02]  /*2280*/  F2FP.F16.F32.PACK_AB R120, R121, R120 ;  /* 0x000000787978723e */ /* 0x000fe400000000ff */
[----:B------:R-:W-:Y:S02]  /*2290*/  F2FP.F16.F32.PACK_AB R32, R33, R32 ;  /* 0x000000202120723e */ /* 0x000fe400000000ff */
[----:B------:R-:W-:Y:S02]  /*22a0*/  F2FP.F16.F32.PACK_AB R90, R93, R92 ;  /* 0x0000005c5d5a723e */ /* 0x000fe400000000ff */
[----:B------:R-:W-:-:S02]  /*22b0*/  F2FP.F16.F32.PACK_AB R91, R95, R94 ;  /* 0x0000005e5f5b723e */ /* 0x000fc400000000ff */
[----:B------:R-:W-:Y:S02]  /*22c0*/  F2FP.F16.F32.PACK_AB R121, R123, R122 ;  /* 0x0000007a7b79723e */ /* 0x000fe400000000ff */
[----:B------:R-:W-:Y:S02]  /*22d0*/  F2FP.F16.F32.PACK_AB R33, R35, R34 ;  /* 0x000000222321723e */ /* 0x000fe400000000ff */
[----:B------:R-:W-:Y:S02]  /*22e0*/  F2FP.F16.F32.PACK_AB R64, R65, R64 ;  /* 0x000000404140723e */ /* 0x000fe400000000ff */
[----:B------:R-:W-:Y:S01]  /*22f0*/  F2FP.F16.F32.PACK_AB R122, R125, R124 ;  /* 0x0000007c7d7a723e */ /* 0x000fe200000000ff */
[----:B------:R-:W1:Y:S02]  /*2300*/  @!P2 SYNCS.CCTL.IV [UR20+0x24008] ;  /* 0x02400800ff00a9b1 */ /* 0x000e640008000014 */
[----:B-1----:R-:W-:Y:S01]  /*2310*/  BAR.SYNC.DEFER_BLOCKING 0x0 ;  /* 0x0000000000007b1d */ /* 0x002fe20000010000 */
[----:B------:R-:W-:-:S02]  /*2320*/  F2FP.F16.F32.PACK_AB R123, R127, R126 ;  /* 0x0000007e7f7b723e */ /* 0x000fc400000000ff */
[----:B------:R-:W-:Y:S02]  /*2330*/  LOP3.LUT R4, R0, 0x40, RZ, 0x3c, !PT ;  /* 0x0000004000047812 */ /* 0x000fe400078e3cff */
[----:B------:R-:W-:Y:S02]  /*2340*/  F2FP.F16.F32.PACK_AB R34, R37, R36 ;  /* 0x000000242522723e */ /* 0x000fe400000000ff */
[----:B------:R-:W-:Y:S01]  /*2350*/  F2FP.F16.F32.PACK_AB R35, R39, R38 ;  /* 0x000000262723723e */ /* 0x000fe200000000ff */
[----:B------:R-:W-:Y:S01]  /*2360*/  VIADD R4, R4, UR20 ;  /* 0x0000001404047c36 */ /* 0x000fe20008000000 */
[----:B------:R-:W-:Y:S02]  /*2370*/  F2FP.F16.F32.PACK_AB R65, R67, R66 ;  /* 0x000000424341723e */ /* 0x000fe400000000ff */
[----:B------:R-:W-:Y:S02]  /*2380*/  F2FP.F16.F32.PACK_AB R96, R97, R96 ;  /* 0x000000606160723e */ /* 0x000fe400000000ff */
[----:B------:R-:W-:-:S02]  /*2390*/  F2FP.F16.F32.PACK_AB R66, R69, R68 ;  /* 0x000000444542723e */ /* 0x000fc400000000ff */
[----:B------:R-:W-:Y:S02]  /*23a0*/  F2FP.F16.F32.PACK_AB R67, R71, R70 ;  /* 0x000000464743723e */ /* 0x000fe400000000ff */
[----:B------:R-:W-:Y:S02]  /*23b0*/  F2FP.F16.F32.PACK_AB R97, R99, R98 ;  /* 0x000000626361723e */ /* 0x000fe400000000ff */
[----:B------:R-:W-:Y:S02]  /*23c0*/  F2FP.F16.F32.PACK_AB R128, R129, R128 ;  /* 0x000000808180723e */ /* 0x000fe400000000ff */
[----:B------:R-:W-:Y:S02]  /*23d0*/  F2FP.F16.F32.PACK_AB R40, R41, R40 ;  /* 0x000000282928723e */ /* 0x000fe400000000ff */
[----:B------:R-:W-:Y:S01]  /*23e0*/  F2FP.F16.F32.PACK_AB R98, R101, R100 ;  /* 0x000000646562723e */ /* 0x000fe200000000ff */
[----:B------:R-:W1:Y:S02]  /*23f0*/  @!P2 SYNCS.CCTL.IV [UR20+0x24010] ;  /* 0x02401000ff00a9b1 */ /* 0x000e640008000014 */
[----:B-1----:R-:W-:Y:S01]  /*2400*/  STSM.16.M88.4 [R2], R24 ;  /* 0x0000001802007844 */ /* 0x002fe20000000200 */
[----:B------:R-:W-:-:S02]  /*2410*/  F2FP.F16.F32.PACK_AB R99, R103, R102 ;  /* 0x000000666763723e */ /* 0x000fc400000000ff */
[----:B------:R-:W-:Y:S01]  /*2420*/  F2FP.F16.F32.PACK_AB R129, R131, R130 ;  /* 0x000000828381723e */ /* 0x000fe200000000ff */
[----:B------:R-:W-:Y:S01]  /*2430*/  STSM.16.M88.4 [R2+0x4000], R56 ;  /* 0x0040003802007844 */ /* 0x000fe20000000200 */
[----:B------:R-:W-:Y:S02]  /*2440*/  F2FP.F16.F32.PACK_AB R41, R43, R42 ;  /* 0x0000002a2b29723e */ /* 0x000fe400000000ff */
[----:B------:R-:W-:Y:S01]  /*2450*/  F2FP.F16.F32.PACK_AB R72, R73, R72 ;  /* 0x000000484948723e */ /* 0x000fe200000000ff */
[----:B------:R-:W-:Y:S01]  /*2460*/  STSM.16.M88.4 [R2+0x8000], R88 ;  /* 0x0080005802007844 */ /* 0x000fe20000000200 */
[----:B------:R-:W-:Y:S02]  /*2470*/  F2FP.F16.F32.PACK_AB R130, R133, R132 ;  /* 0x000000848582723e */ /* 0x000fe400000000ff */
[----:B------:R-:W-:Y:S01]  /*2480*/  F2FP.F16.F32.PACK_AB R131, R135, R134 ;  /* 0x000000868783723e */ /* 0x000fe200000000ff */
[----:B------:R-:W-:Y:S01]  /*2490*/  STSM.16.M88.4 [R2+0xc000], R120 ;  /* 0x00c0007802007844 */ /* 0x000fe20000000200 */
[----:B------:R-:W-:-:S02]  /*24a0*/  LOP3.LUT R0, R0, 0x60, RZ, 0x3c, !PT ;  /* 0x0000006000007812 */ /* 0x000fc400078e3cff */
[----:B------:R-:W-:Y:S01]  /*24b0*/  F2FP.F16.F32.PACK_AB R42, R45, R44 ;  /* 0x0000002c2d2a723e */ /* 0x000fe200000000ff */
[----:B------:R-:W-:Y:S01]  /*24c0*/  STSM.16.M88.4 [R3], R32 ;  /* 0x0000002003007844 */ /* 0x000fe20000000200 */
[----:B------:R-:W-:Y:S01]  /*24d0*/  F2FP.F16.F32.PACK_AB R43, R47, R46 ;  /* 0x0000002e2f2b723e */ /* 0x000fe200000000ff */
[----:B------:R-:W-:Y:S01]  /*24e0*/  VIADD R0, R0, UR20 ;  /* 0x0000001400007c36 */ /* 0x000fe20008000000 */
[----:B------:R-:W-:Y:S01]  /*24f0*/  F2FP.F16.F32.PACK_AB R73, R75, R74 ;  /* 0x0000004a4b49723e */ /* 0x000fe200000000ff */
[----:B------:R-:W-:Y:S01]  /*2500*/  STSM.16.M88.4 [R3+0x4000], R64 ;  /* 0x0040004003007844 */ /* 0x000fe20000000200 */
[----:B------:R-:W-:Y:S02]  /*2510*/  F2FP.F16.F32.PACK_AB R104, R105, R104 ;  /* 0x000000686968723e */ /* 0x000fe400000000ff */
[----:B------:R-:W-:Y:S01]  /*2520*/  F2FP.F16.F32.PACK_AB R74, R77, R76 ;  /* 0x0000004c4d4a723e */ /* 0x000fe200000000ff */
[----:B------:R-:W-:Y:S01]  /*2530*/  STSM.16.M88.4 [R3+0x8000], R96 ;  /* 0x0080006003007844 */ /* 0x000fe20000000200 */
[----:B------:R-:W-:-:S02]  /*2540*/  F2FP.F16.F32.PACK_AB R75, R79, R78 ;  /* 0x0000004e4f4b723e */ /* 0x000fc400000000ff */
[----:B------:R-:W-:Y:S01]  /*2550*/  F2FP.F16.F32.PACK_AB R105, R107, R106 ;  /* 0x0000006a6b69723e */ /* 0x000fe200000000ff */
[----:B------:R-:W-:Y:S01]  /*2560*/  STSM.16.M88.4 [R3+0xc000], R128 ;  /* 0x00c0008003007844 */ /* 0x000fe20000000200 */
[----:B------:R-:W-:Y:S02]  /*2570*/  F2FP.F16.F32.PACK_AB R136, R137, R136 ;  /* 0x000000888988723e */ /* 0x000fe400000000ff */
[----:B------:R-:W-:Y:S01]  /*2580*/  F2FP.F16.F32.PACK_AB R48, R49, R48 ;  /* 0x000000303130723e */ /* 0x000fe200000000ff */
[----:B------:R-:W-:Y:S01]  /*2590*/  STSM.16.M88.4 [R4], R40 ;  /* 0x0000002804007844 */ /* 0x000fe20000000200 */
[----:B------:R-:W-:Y:S02]  /*25a0*/  F2FP.F16.F32.PACK_AB R106, R109, R108 ;  /* 0x0000006c6d6a723e */ /* 0x000fe400000000ff */
[----:B------:R-:W-:Y:S01]  /*25b0*/  F2FP.F16.F32.PACK_AB R107, R111, R110 ;  /* 0x0000006e6f6b723e */ /* 0x000fe200000000ff */
[----:B------:R-:W-:Y:S01]  /*25c0*/  STSM.16.M88.4 [R4+0x4000], R72 ;  /* 0x0040004804007844 */ /* 0x000fe20000000200 */
[----:B------:R-:W-:-:S02]  /*25d0*/  F2FP.F16.F32.PACK_AB R137, R139, R138 ;  /* 0x0000008a8b89723e */ /* 0x000fc400000000ff */
[----:B------:R-:W-:Y:S01]  /*25e0*/  F2FP.F16.F32.PACK_AB R49, R51, R50 ;  /* 0x000000323331723e */ /* 0x000fe200000000ff */
[----:B------:R-:W-:Y:S01]  /*25f0*/  STSM.16.M88.4 [R4+0x8000], R104 ;  /* 0x0080006804007844 */ /* 0x000fe20000000200 */
[----:B------:R-:W-:Y:S02]  /*2600*/  F2FP.F16.F32.PACK_AB R80, R81, R80 ;  /* 0x000000505150723e */ /* 0x000fe400000000ff */
[----:B------:R-:W-:Y:S02]  /*2610*/  F2FP.F16.F32.PACK_AB R138, R141, R140 ;  /* 0x0000008c8d8a723e */ /* 0x000fe400000000ff */
[----:B------:R-:W-:Y:S02]  /*2620*/  F2FP.F16.F32.PACK_AB R139, R143, R142 ;  /* 0x0000008e8f8b723e */ /* 0x000fe400000000ff */
[----:B------:R-:W-:Y:S02]  /*2630*/  F2FP.F16.F32.PACK_AB R50, R53, R52 ;  /* 0x000000343532723e */ /* 0x000fe400000000ff */
[----:B------:R-:W-:Y:S01]  /*2640*/  F2FP.F16.F32.PACK_AB R51, R55, R54 ;  /* 0x000000363733723e */ /* 0x000fe200000000ff */
[----:B------:R-:W-:Y:S01]  /*2650*/  STSM.16.M88.4 [R4+0xc000], R136 ;  /* 0x00c0008804007844 */ /* 0x000fe20000000200 */
[----:B------:R-:W-:-:S02]  /*2660*/  F2FP.F16.F32.PACK_AB R81, R83, R82 ;  /* 0x000000525351723e */ /* 0x000fc400000000ff */
[----:B------:R-:W-:Y:S01]  /*2670*/  F2FP.F16.F32.PACK_AB R112, R113, R112 ;  /* 0x000000707170723e */ /* 0x000fe200000000ff */
[----:B------:R-:W-:Y:S01]  /*2680*/  STSM.16.M88.4 [R0], R48 ;  /* 0x0000003000007844 */ /* 0x000fe20000000200 */
[----:B------:R-:W-:Y:S02]  /*2690*/  F2FP.F16.F32.PACK_AB R82, R85, R84 ;  /* 0x000000545552723e */ /* 0x000fe400000000ff */
[----:B------:R-:W-:Y:S02]  /*26a0*/  F2FP.F16.F32.PACK_AB R83, R87, R86 ;  /* 0x000000565753723e */ /* 0x000fe400000000ff */
[----:B------:R-:W-:Y:S02]  /*26b0*/  F2FP.F16.F32.PACK_AB R113, R115, R114 ;  /* 0x000000727371723e */ /* 0x000fe400000000ff */
[----:B------:R-:W-:Y:S01]  /*26c0*/  F2FP.F16.F32.PACK_AB R144, R145, R144 ;  /* 0x000000909190723e */ /* 0x000fe200000000ff */
[----:B------:R-:W-:Y:S01]  /*26d0*/  STSM.16.M88.4 [R0+0x4000], R80 ;  /* 0x0040005000007844 */ /* 0x000fe20000000200 */
[----:B------:R-:W-:-:S02]  /*26e0*/  F2FP.F16.F32.PACK_AB R114, R117, R116 ;  /* 0x000000747572723e */ /* 0x000fc400000000ff */
[----:B------:R-:W-:Y:S02]  /*26f0*/  F2FP.F16.F32.PACK_AB R115, R119, R118 ;  /* 0x000000767773723e */ /* 0x000fe400000000ff */
[----:B------:R-:W-:Y:S02]  /*2700*/  F2FP.F16.F32.PACK_AB R145, R147, R146 ;  /* 0x000000929391723e */ /* 0x000fe400000000ff */
[----:B------:R-:W-:Y:S01]  /*2710*/  F2FP.F16.F32.PACK_AB R146, R149, R148 ;  /* 0x000000949592723e */ /* 0x000fe200000000ff */
[----:B------:R-:W-:Y:S01]  /*2720*/  STSM.16.M88.4 [R0+0x8000], R112 ;  /* 0x0080007000007844 */ /* 0x000fe20000000200 */
[----:B------:R-:W-:Y:S02]  /*2730*/  F2FP.F16.F32.PACK_AB R147, R151, R150 ;  /* 0x000000969793723e */ /* 0x000fe400000000ff */
[----:B------:R-:W-:-:S03]  /*2740*/  ISETP.LT.U32.AND P0, PT, R6, 0x80, P0 ;  /* 0x000000800600780c */ /* 0x000fc60000701070 */
[----:B------:R-:W-:Y:S01]  /*2750*/  STSM.16.M88.4 [R0+0xc000], R144 ;  /* 0x00c0009000007844 */ /* 0x000fe20000000200 */
[----:B------:R1:W-:Y:S06]  /*2760*/  MEMBAR.ALL.CTA ;  /* 0x0000000000007992 */ /* 0x0003ec0000008000 */
[----:B-1----:R-:W1:Y:S03]  /*2770*/  FENCE.VIEW.ASYNC.S ;  /* 0x00000000000073c6 */ /* 0x002e660000000000 */
[----:B-1----:R-:W-:Y:S01]  /*2780*/  VOTEU.ANY UP0, P0 ;  /* 0x00000000003f7886 */ /* 0x002fe20000000100 */
[----:B------:R-:W-:-:S04]  /*2790*/  VOTEU.ANY UP1, P0 ;  /* 0x00000000003f7886 */ /* 0x000fc80000020100 */
[----:B---3--:R-:W-:Y:S01]  /*27a0*/  @UP0 UMOV UR6, UR26 ;  /* 0x0000001a00060c82 */ /* 0x008fe20008000000 */
[----:B------:R-:W-:Y:S01]  /*27b0*/  @UP0 UMOV UR7, UR27 ;  /* 0x0000001b00070c82 */ /* 0x000fe20008000000 */
[----:B------:R-:W-:Y:S06]  /*27c0*/  BAR.SYNC.DEFER_BLOCKING 0x0 ;  /* 0x0000000000007b1d */ /* 0x000fec0000010000 */
[----:B------:R1:W-:Y:S01]  /*27d0*/  @UP1 UTMASTG.2D [UR8], [UR6] ;  /* 0x00000008060013b5 */ /* 0x0003e20008008000 */
[----:B------:R0:W-:Y:S01]  /*27e0*/  UTMACMDFLUSH ;  /* 0x00000000000079b7 */ /* 0x0001e20000000000 */
[----:B------:R-:W-:-:S04]  /*27f0*/  DEPBAR.LE SB0, 0x0 ;  /* 0x000080000000791a */ /* 0x000fc80000000000 */
[----:B------:R-:W-:Y:S06]  /*2800*/  BAR.SYNC.DEFER_BLOCKING 0x0 ;  /* 0x0000000000007b1d */ /* 0x000fec0000010000 */
[----:B-1----:R-:W-:Y:S05]  /*2810*/  EXIT ;  /* 0x000000000000794d */ /* 0x002fea0003800000 */
.L_x_48:
[----:B------:R-:W1:Y:S02]  /*2820*/  SYNCS.PHASECHK.TRANS64.TRYWAIT P0, [UR30+0x24000], R2 ;  /* 0x02400002ff0075a7 */ /* 0x000e64000800015e */
[----:B-1----:R-:W-:Y:S05]  /*2830*/  @!P0 BRA `(.L_x_48) ;  /* 0xfffffffc00f88947 */ /* 0x002fea000383ffff */
[----:B------:R-:W-:Y:S05]  /*2840*/  BRA `(.L_x_50) ;  /* 0xfffffff400ac7947 */ /* 0x000fea000383ffff */
.L_x_51:
[----:B------:R-:W-:-:S00]  /*2850*/  BRA `(.L_x_51) ;  /* 0xfffffffc00fc7947 */ /* 0x000fc0000383ffff */
[----:B------:R-:W-:-:S00]  /*2860*/  NOP ;  /* 0x0000000000007918 */ /* 0x000fc00000000000 */
        /* <DEDUP_REMOVED lines=9> */
.L_x_52:


//--------------------- .nv.shared.gluon_wgmma    --------------------------
	.section	.nv.shared.gluon_wgmma,"aw",@nobits
	.sectionflags	@""
	.align	16
	.zero		1024


//--------------------- .nv.shared.reserved.0     --------------------------
	.section	.nv.shared.reserved.0,"aw",@nobits
	.weak		__nv_reservedSMEM_offset_0_alias
	.size		__nv_reservedSMEM_offset_0_alias, 0, 0
	.other		__nv_reservedSMEM_offset_0_alias,@"STO_CUDA_RESERVED_SHARED STV_DEFAULT"
__nv_reservedSMEM_offset_0_alias:
	.zero		0


//--------------------- .nv.constant0.gluon_wgmma --------------------------
	.section	.nv.constant0.gluon_wgmma,"a",@progbits
	.sectionflags	@""
	.align	4
.nv.constant0.gluon_wgmma:
	.zero		608


//--------------------- SYMBOLS --------------------------

	.type		.nv.reservedSmem.offset0,@object
	.size		.nv.reservedSmem.offset0,0x4
